//
// Generated by NVIDIA NVVM Compiler
//
// Compiler Build ID: CL-36424714
// Cuda compilation tools, release 13.0, V13.0.88
// Based on NVVM 20.0.0
//

.version 9.0
.target sm_100
.address_size 64

	// .globl	_Z20lstm_update_c_kerneliPfPKfS1_S1_S1_S1_S1_S1_S1_S1_S1_

.visible .entry _Z20lstm_update_c_kerneliPfPKfS1_S1_S1_S1_S1_S1_S1_S1_S1_(
	.param .u32 _Z20lstm_update_c_kerneliPfPKfS1_S1_S1_S1_S1_S1_S1_S1_S1__param_0,
	.param .u64 .ptr .align 1 _Z20lstm_update_c_kerneliPfPKfS1_S1_S1_S1_S1_S1_S1_S1_S1__param_1,
	.param .u64 .ptr .align 1 _Z20lstm_update_c_kerneliPfPKfS1_S1_S1_S1_S1_S1_S1_S1_S1__param_2,
	.param .u64 .ptr .align 1 _Z20lstm_update_c_kerneliPfPKfS1_S1_S1_S1_S1_S1_S1_S1_S1__param_3,
	.param .u64 .ptr .align 1 _Z20lstm_update_c_kerneliPfPKfS1_S1_S1_S1_S1_S1_S1_S1_S1__param_4,
	.param .u64 .ptr .align 1 _Z20lstm_update_c_kerneliPfPKfS1_S1_S1_S1_S1_S1_S1_S1_S1__param_5,
	.param .u64 .ptr .align 1 _Z20lstm_update_c_kerneliPfPKfS1_S1_S1_S1_S1_S1_S1_S1_S1__param_6,
	.param .u64 .ptr .align 1 _Z20lstm_update_c_kerneliPfPKfS1_S1_S1_S1_S1_S1_S1_S1_S1__param_7,
	.param .u64 .ptr .align 1 _Z20lstm_update_c_kerneliPfPKfS1_S1_S1_S1_S1_S1_S1_S1_S1__param_8,
	.param .u64 .ptr .align 1 _Z20lstm_update_c_kerneliPfPKfS1_S1_S1_S1_S1_S1_S1_S1_S1__param_9,
	.param .u64 .ptr .align 1 _Z20lstm_update_c_kerneliPfPKfS1_S1_S1_S1_S1_S1_S1_S1_S1__param_10,
	.param .u64 .ptr .align 1 _Z20lstm_update_c_kerneliPfPKfS1_S1_S1_S1_S1_S1_S1_S1_S1__param_11
)
{
	.reg .pred 	%p<4>;
	.reg .b32 	%r<10>;
	.reg .b32 	%f<58>;
	.reg .b64 	%rd<39>;

	ld.param.u32 	%r2, [_Z20lstm_update_c_kerneliPfPKfS1_S1_S1_S1_S1_S1_S1_S1_S1__param_0];
	ld.param.u64 	%rd2, [_Z20lstm_update_c_kerneliPfPKfS1_S1_S1_S1_S1_S1_S1_S1_S1__param_2];
	ld.param.u64 	%rd4, [_Z20lstm_update_c_kerneliPfPKfS1_S1_S1_S1_S1_S1_S1_S1_S1__param_4];
	ld.param.u64 	%rd5, [_Z20lstm_update_c_kerneliPfPKfS1_S1_S1_S1_S1_S1_S1_S1_S1__param_5];
	ld.param.u64 	%rd8, [_Z20lstm_update_c_kerneliPfPKfS1_S1_S1_S1_S1_S1_S1_S1_S1__param_8];
	ld.param.u64 	%rd9, [_Z20lstm_update_c_kerneliPfPKfS1_S1_S1_S1_S1_S1_S1_S1_S1__param_9];
	ld.param.u64 	%rd10, [_Z20lstm_update_c_kerneliPfPKfS1_S1_S1_S1_S1_S1_S1_S1_S1__param_10];
	ld.param.u64 	%rd11, [_Z20lstm_update_c_kerneliPfPKfS1_S1_S1_S1_S1_S1_S1_S1_S1__param_11];
	mov.u32 	%r3, %ctaid.x;
	mov.u32 	%r4, %ntid.x;
	mov.u32 	%r5, %tid.x;
	mad.lo.s32 	%r1, %r3, %r4, %r5;
	setp.ge.s32 	%p1, %r1, %r2;
	@%p1 bra 	$L__BB0_2;
	ld.param.u64 	%rd38, [_Z20lstm_update_c_kerneliPfPKfS1_S1_S1_S1_S1_S1_S1_S1_S1__param_7];
	ld.param.u64 	%rd37, [_Z20lstm_update_c_kerneliPfPKfS1_S1_S1_S1_S1_S1_S1_S1_S1__param_6];
	ld.param.u64 	%rd36, [_Z20lstm_update_c_kerneliPfPKfS1_S1_S1_S1_S1_S1_S1_S1_S1__param_3];
	ld.param.u64 	%rd35, [_Z20lstm_update_c_kerneliPfPKfS1_S1_S1_S1_S1_S1_S1_S1_S1__param_1];
	cvta.to.global.u64 	%rd12, %rd36;
	cvta.to.global.u64 	%rd13, %rd37;
	cvta.to.global.u64 	%rd14, %rd9;
	cvta.to.global.u64 	%rd15, %rd2;
	cvta.to.global.u64 	%rd16, %rd4;
	cvta.to.global.u64 	%rd17, %rd38;
	cvta.to.global.u64 	%rd18, %rd10;
	cvta.to.global.u64 	%rd19, %rd5;
	cvta.to.global.u64 	%rd20, %rd8;
	cvta.to.global.u64 	%rd21, %rd11;
	cvta.to.global.u64 	%rd22, %rd35;
	mul.wide.s32 	%rd23, %r1, 4;
	add.s64 	%rd24, %rd12, %rd23;
	ld.global.f32 	%f1, [%rd24];
	add.s64 	%rd25, %rd13, %rd23;
	ld.global.f32 	%f2, [%rd25];
	add.f32 	%f3, %f1, %f2;
	add.s64 	%rd26, %rd14, %rd23;
	ld.global.f32 	%f4, [%rd26];
	add.f32 	%f5, %f3, %f4;
	fma.rn.f32 	%f6, %f5, 0fBBBB989D, 0f3F000000;
	cvt.sat.f32.f32 	%f7, %f6;
	mov.f32 	%f8, 0f4B400001;
	mov.f32 	%f9, 0f437C0000;
	fma.rm.f32 	%f10, %f7, %f9, %f8;
	add.f32 	%f11, %f10, 0fCB40007F;
	neg.f32 	%f12, %f11;
	fma.rn.f32 	%f13, %f5, 0fBFB8AA3B, %f12;
	fma.rn.f32 	%f14, %f5, 0fB2A57060, %f13;
	mov.b32 	%r6, %f10;
	shl.b32 	%r7, %r6, 23;
	mov.b32 	%f15, %r7;
	ex2.approx.ftz.f32 	%f16, %f14;
	fma.rn.f32 	%f17, %f16, %f15, 0f3F800000;
	rcp.rn.f32 	%f18, %f17;
	add.s64 	%rd27, %rd15, %rd23;
	ld.global.f32 	%f19, [%rd27];
	add.s64 	%rd28, %rd16, %rd23;
	ld.global.f32 	%f20, [%rd28];
	add.s64 	%rd29, %rd17, %rd23;
	ld.global.f32 	%f21, [%rd29];
	add.f32 	%f22, %f20, %f21;
	add.s64 	%rd30, %rd18, %rd23;
	ld.global.f32 	%f23, [%rd30];
	add.f32 	%f24, %f22, %f23;
	fma.rn.f32 	%f25, %f24, 0fBBBB989D, 0f3F000000;
	cvt.sat.f32.f32 	%f26, %f25;
	fma.rm.f32 	%f27, %f26, %f9, %f8;
	add.f32 	%f28, %f27, 0fCB40007F;
	neg.f32 	%f29, %f28;
	fma.rn.f32 	%f30, %f24, 0fBFB8AA3B, %f29;
	fma.rn.f32 	%f31, %f24, 0fB2A57060, %f30;
	mov.b32 	%r8, %f27;
	shl.b32 	%r9, %r8, 23;
	mov.b32 	%f32, %r9;
	ex2.approx.ftz.f32 	%f33, %f31;
	fma.rn.f32 	%f34, %f33, %f32, 0f3F800000;
	rcp.rn.f32 	%f35, %f34;
	add.s64 	%rd31, %rd19, %rd23;
	ld.global.f32 	%f36, [%rd31];
	add.s64 	%rd32, %rd20, %rd23;
	ld.global.f32 	%f37, [%rd32];
	add.f32 	%f38, %f36, %f37;
	add.s64 	%rd33, %rd21, %rd23;
	ld.global.f32 	%f39, [%rd33];
	add.f32 	%f40, %f38, %f39;
	abs.f32 	%f41, %f40;
	mul.f32 	%f42, %f41, 0f4038AA3B;
	ex2.approx.ftz.f32 	%f43, %f42;
	add.f32 	%f44, %f43, 0f3F800000;
	rcp.approx.ftz.f32 	%f45, %f44;
	fma.rn.f32 	%f46, %f45, 0fC0000000, 0f3F800000;
	setp.ge.f32 	%p2, %f41, 0f41102CB4;
	selp.f32 	%f47, 0f3F800000, %f46, %p2;
	copysign.f32 	%f48, %f40, %f47;
	mul.f32 	%f49, %f40, %f40;
	fma.rn.f32 	%f50, %f49, 0f3C80F082, 0fBD563CAE;
	fma.rn.f32 	%f51, %f50, %f49, 0f3E085941;
	fma.rn.f32 	%f52, %f51, %f49, 0fBEAAA9ED;
	fma.rn.f32 	%f53, %f52, %f49, 0f00000000;
	fma.rn.f32 	%f54, %f53, %f40, %f40;
	setp.ge.f32 	%p3, %f41, 0f3F19999A;
	selp.f32 	%f55, %f48, %f54, %p3;
	mul.f32 	%f56, %f35, %f55;
	fma.rn.f32 	%f57, %f19, %f18, %f56;
	add.s64 	%rd34, %rd22, %rd23;
	st.global.f32 	[%rd34], %f57;
$L__BB0_2:
	ret;

}
	// .globl	_Z7pw_tanhPfPKfi
.visible .entry _Z7pw_tanhPfPKfi(
	.param .u64 .ptr .align 1 _Z7pw_tanhPfPKfi_param_0,
	.param .u64 .ptr .align 1 _Z7pw_tanhPfPKfi_param_1,
	.param .u32 _Z7pw_tanhPfPKfi_param_2
)
{
	.reg .pred 	%p<4>;
	.reg .b32 	%r<6>;
	.reg .b32 	%f<17>;
	.reg .b64 	%rd<8>;

	ld.param.u64 	%rd1, [_Z7pw_tanhPfPKfi_param_0];
	ld.param.u64 	%rd2, [_Z7pw_tanhPfPKfi_param_1];
	ld.param.u32 	%r2, [_Z7pw_tanhPfPKfi_param_2];
	mov.u32 	%r3, %ctaid.x;
	mov.u32 	%r4, %ntid.x;
	mov.u32 	%r5, %tid.x;
	mad.lo.s32 	%r1, %r3, %r4, %r5;
	setp.ge.s32 	%p1, %r1, %r2;
	@%p1 bra 	$L__BB1_2;
	cvta.to.global.u64 	%rd3, %rd2;
	cvta.to.global.u64 	%rd4, %rd1;
	mul.wide.s32 	%rd5, %r1, 4;
	add.s64 	%rd6, %rd3, %rd5;
	ld.global.f32 	%f1, [%rd6];
	abs.f32 	%f2, %f1;
	mul.f32 	%f3, %f2, 0f4038AA3B;
	ex2.approx.ftz.f32 	%f4, %f3;
	add.f32 	%f5, %f4, 0f3F800000;
	rcp.approx.ftz.f32 	%f6, %f5;
	fma.rn.f32 	%f7, %f6, 0fC0000000, 0f3F800000;
	setp.ge.f32 	%p2, %f2, 0f41102CB4;
	selp.f32 	%f8, 0f3F800000, %f7, %p2;
	copysign.f32 	%f9, %f1, %f8;
	mul.f32 	%f10, %f1, %f1;
	fma.rn.f32 	%f11, %f10, 0f3C80F082, 0fBD563CAE;
	fma.rn.f32 	%f12, %f11, %f10, 0f3E085941;
	fma.rn.f32 	%f13, %f12, %f10, 0fBEAAA9ED;
	fma.rn.f32 	%f14, %f13, %f10, 0f00000000;
	fma.rn.f32 	%f15, %f14, %f1, %f1;
	setp.ge.f32 	%p3, %f2, 0f3F19999A;
	selp.f32 	%f16, %f9, %f15, %p3;
	add.s64 	%rd7, %rd4, %rd5;
	st.global.f32 	[%rd7], %f16;
$L__BB1_2:
	ret;

}
	// .globl	_Z10pw_sigmoidPfPKfi
.visible .entry _Z10pw_sigmoidPfPKfi(
	.param .u64 .ptr .align 1 _Z10pw_sigmoidPfPKfi_param_0,
	.param .u64 .ptr .align 1 _Z10pw_sigmoidPfPKfi_param_1,
	.param .u32 _Z10pw_sigmoidPfPKfi_param_2
)
{
	.reg .pred 	%p<2>;
	.reg .b32 	%r<8>;
	.reg .b32 	%f<15>;
	.reg .b64 	%rd<8>;

	ld.param.u64 	%rd1, [_Z10pw_sigmoidPfPKfi_param_0];
	ld.param.u64 	%rd2, [_Z10pw_sigmoidPfPKfi_param_1];
	ld.param.u32 	%r2, [_Z10pw_sigmoidPfPKfi_param_2];
	mov.u32 	%r3, %ctaid.x;
	mov.u32 	%r4, %ntid.x;
	mov.u32 	%r5, %tid.x;
	mad.lo.s32 	%r1, %r3, %r4, %r5;
	setp.ge.s32 	%p1, %r1, %r2;
	@%p1 bra 	$L__BB2_2;
	cvta.to.global.u64 	%rd3, %rd2;
	cvta.to.global.u64 	%rd4, %rd1;
	mul.wide.s32 	%rd5, %r1, 4;
	add.s64 	%rd6, %rd3, %rd5;
	ld.global.f32 	%f1, [%rd6];
	fma.rn.f32 	%f2, %f1, 0fBBBB989D, 0f3F000000;
	cvt.sat.f32.f32 	%f3, %f2;
	mov.f32 	%f4, 0f4B400001;
	mov.f32 	%f5, 0f437C0000;
	fma.rm.f32 	%f6, %f3, %f5, %f4;
	add.f32 	%f7, %f6, 0fCB40007F;
	neg.f32 	%f8, %f7;
	fma.rn.f32 	%f9, %f1, 0fBFB8AA3B, %f8;
	fma.rn.f32 	%f10, %f1, 0fB2A57060, %f9;
	mov.b32 	%r6, %f6;
	shl.b32 	%r7, %r6, 23;
	mov.b32 	%f11, %r7;
	ex2.approx.ftz.f32 	%f12, %f10;
	fma.rn.f32 	%f13, %f12, %f11, 0f3F800000;
	rcp.rn.f32 	%f14, %f13;
	add.s64 	%rd7, %rd4, %rd5;
	st.global.f32 	[%rd7], %f14;
$L__BB2_2:
	ret;

}
	// .globl	_Z10pw_vecAdd2PfPKfS1_i
.visible .entry _Z10pw_vecAdd2PfPKfS1_i(
	.param .u64 .ptr .align 1 _Z10pw_vecAdd2PfPKfS1_i_param_0,
	.param .u64 .ptr .align 1 _Z10pw_vecAdd2PfPKfS1_i_param_1,
	.param .u64 .ptr .align 1 _Z10pw_vecAdd2PfPKfS1_i_param_2,
	.param .u32 _Z10pw_vecAdd2PfPKfS1_i_param_3
)
{
	.reg .pred 	%p<2>;
	.reg .b32 	%r<6>;
	.reg .b32 	%f<4>;
	.reg .b64 	%rd<11>;

	ld.param.u64 	%rd1, [_Z10pw_vecAdd2PfPKfS1_i_param_0];
	ld.param.u64 	%rd2, [_Z10pw_vecAdd2PfPKfS1_i_param_1];
	ld.param.u64 	%rd3, [_Z10pw_vecAdd2PfPKfS1_i_param_2];
	ld.param.u32 	%r2, [_Z10pw_vecAdd2PfPKfS1_i_param_3];
	mov.u32 	%r3, %ctaid.x;
	mov.u32 	%r4, %ntid.x;
	mov.u32 	%r5, %tid.x;
	mad.lo.s32 	%r1, %r3, %r4, %r5;
	setp.ge.s32 	%p1, %r1, %r2;
	@%p1 bra 	$L__BB3_2;
	cvta.to.global.u64 	%rd4, %rd2;
	cvta.to.global.u64 	%rd5, %rd3;
	cvta.to.global.u64 	%rd6, %rd1;
	mul.wide.s32 	%rd7, %r1, 4;
	add.s64 	%rd8, %rd4, %rd7;
	ld.global.f32 	%f1, [%rd8];
	add.s64 	%rd9, %rd5, %rd7;
	ld.global.f32 	%f2, [%rd9];
	add.f32 	%f3, %f1, %f2;
	add.s64 	%rd10, %rd6, %rd7;
	st.global.f32 	[%rd10], %f3;
$L__BB3_2:
	ret;

}
	// .globl	_Z10pw_vecAdd3PfPKfS1_S1_i
.visible .entry _Z10pw_vecAdd3PfPKfS1_S1_i(
	.param .u64 .ptr .align 1 _Z10pw_vecAdd3PfPKfS1_S1_i_param_0,
	.param .u64 .ptr .align 1 _Z10pw_vecAdd3PfPKfS1_S1_i_param_1,
	.param .u64 .ptr .align 1 _Z10pw_vecAdd3PfPKfS1_S1_i_param_2,
	.param .u64 .ptr .align 1 _Z10pw_vecAdd3PfPKfS1_S1_i_param_3,
	.param .u32 _Z10pw_vecAdd3PfPKfS1_S1_i_param_4
)
{
	.reg .pred 	%p<2>;
	.reg .b32 	%r<6>;
	.reg .b32 	%f<6>;
	.reg .b64 	%rd<14>;

	ld.param.u64 	%rd1, [_Z10pw_vecAdd3PfPKfS1_S1_i_param_0];
	ld.param.u64 	%rd2, [_Z10pw_vecAdd3PfPKfS1_S1_i_param_1];
	ld.param.u64 	%rd3, [_Z10pw_vecAdd3PfPKfS1_S1_i_param_2];
	ld.param.u64 	%rd4, [_Z10pw_vecAdd3PfPKfS1_S1_i_param_3];
	ld.param.u32 	%r2, [_Z10pw_vecAdd3PfPKfS1_S1_i_param_4];
	mov.u32 	%r3, %ctaid.x;
	mov.u32 	%r4, %ntid.x;
	mov.u32 	%r5, %tid.x;
	mad.lo.s32 	%r1, %r3, %r4, %r5;
	setp.ge.s32 	%p1, %r1, %r2;
	@%p1 bra 	$L__BB4_2;
	cvta.to.global.u64 	%rd5, %rd2;
	cvta.to.global.u64 	%rd6, %rd3;
	cvta.to.global.u64 	%rd7, %rd4;
	cvta.to.global.u64 	%rd8, %rd1;
	mul.wide.s32 	%rd9, %r1, 4;
	add.s64 	%rd10, %rd5, %rd9;
	ld.global.f32 	%f1, [%rd10];
	add.s64 	%rd11, %rd6, %rd9;
	ld.global.f32 	%f2, [%rd11];
	add.f32 	%f3, %f1, %f2;
	add.s64 	%rd12, %rd7, %rd9;
	ld.global.f32 	%f4, [%rd12];
	add.f32 	%f5, %f3, %f4;
	add.s64 	%rd13, %rd8, %rd9;
	st.global.f32 	[%rd13], %f5;
$L__BB4_2:
	ret;

}
	// .globl	_Z9pw_vecMulPfPKfS1_i
.visible .entry _Z9pw_vecMulPfPKfS1_i(
	.param .u64 .ptr .align 1 _Z9pw_vecMulPfPKfS1_i_param_0,
	.param .u64 .ptr .align 1 _Z9pw_vecMulPfPKfS1_i_param_1,
	.param .u64 .ptr .align 1 _Z9pw_vecMulPfPKfS1_i_param_2,
	.param .u32 _Z9pw_vecMulPfPKfS1_i_param_3
)
{
	.reg .pred 	%p<2>;
	.reg .b32 	%r<6>;
	.reg .b32 	%f<4>;
	.reg .b64 	%rd<11>;

	ld.param.u64 	%rd1, [_Z9pw_vecMulPfPKfS1_i_param_0];
	ld.param.u64 	%rd2, [_Z9pw_vecMulPfPKfS1_i_param_1];
	ld.param.u64 	%rd3, [_Z9pw_vecMulPfPKfS1_i_param_2];
	ld.param.u32 	%r2, [_Z9pw_vecMulPfPKfS1_i_param_3];
	mov.u32 	%r3, %ctaid.x;
	mov.u32 	%r4, %ntid.x;
	mov.u32 	%r5, %tid.x;
	mad.lo.s32 	%r1, %r3, %r4, %r5;
	setp.ge.s32 	%p1, %r1, %r2;
	@%p1 bra 	$L__BB5_2;
	cvta.to.global.u64 	%rd4, %rd2;
	cvta.to.global.u64 	%rd5, %rd3;
	cvta.to.global.u64 	%rd6, %rd1;
	mul.wide.s32 	%rd7, %r1, 4;
	add.s64 	%rd8, %rd4, %rd7;
	ld.global.f32 	%f1, [%rd8];
	add.s64 	%rd9, %rd5, %rd7;
	ld.global.f32 	%f2, [%rd9];
	mul.f32 	%f3, %f1, %f2;
	add.s64 	%rd10, %rd6, %rd7;
	st.global.f32 	[%rd10], %f3;
$L__BB5_2:
	ret;

}


// ===== COMPILED SASS (sm_100) =====

	.target	sm_100

	.elftype	@"ET_EXEC"


//--------------------- .note.nv.tkinfo           --------------------------
	.section	.note.nv.tkinfo,"",@"SHT_NOTE"
	.sectionflags	@"SHF_NOTE_NV_TKINFO"
	.tkinfo
        /*0018*/ 	.word	0x00000002
        /*0030*/ 	.string	""
        /*0030*/ 	.string	"ptxas"
        /*0030*/ 	.string	"Cuda compilation tools, release 13.0, V13.0.88"
        /*0030*/ 	.string	"Build cuda_13.0.r13.0/compiler.36424714_0"
        /*0030*/ 	.string	"-arch sm_100 -m 64 "



//--------------------- .note.nv.cuinfo           --------------------------
	.section	.note.nv.cuinfo,"",@"SHT_NOTE"
	.sectionflags	@"SHF_NOTE_NV_CUINFO"
        /*0018*/ 	.short	0x0002
        /*001a*/ 	.short	0x0064
        /*001c*/ 	.short	0x0082
	.zero		2


//--------------------- .nv.info                  --------------------------
	.section	.nv.info,"",@"SHT_CUDA_INFO"
	.align	4


	//----- nvinfo : EIATTR_REGCOUNT
	.align		4
        /*0000*/ 	.byte	0x04, 0x2f
        /*0002*/ 	.short	(.L_1 - .L_0)
	.align		4
.L_0:
        /*0004*/ 	.word	index@(_Z20lstm_update_c_kerneliPfPKfS1_S1_S1_S1_S1_S1_S1_S1_S1_)
        /*0008*/ 	.word	0x00000014


	//----- nvinfo : EIATTR_FRAME_SIZE
	.align		4
.L_1:
        /*000c*/ 	.byte	0x04, 0x11
        /*000e*/ 	.short	(.L_3 - .L_2)
	.align		4
.L_2:
        /*0010*/ 	.word	index@($__internal_1_$__cuda_sm20_rcp_rn_f32_slowpath)
        /*0014*/ 	.word	0x00000000


	//----- nvinfo : EIATTR_FRAME_SIZE
	.align		4
.L_3:
        /*0018*/ 	.byte	0x04, 0x11
        /*001a*/ 	.short	(.L_5 - .L_4)
	.align		4
.L_4:
        /*001c*/ 	.word	index@(_Z20lstm_update_c_kerneliPfPKfS1_S1_S1_S1_S1_S1_S1_S1_S1_)
        /*0020*/ 	.word	0x00000000


	//----- nvinfo : EIATTR_REGCOUNT
	.align		4
.L_5:
        /*0024*/ 	.byte	0x04, 0x2f
        /*0026*/ 	.short	(.L_7 - .L_6)
	.align		4
.L_6:
        /*0028*/ 	.word	index@(_Z7pw_tanhPfPKfi)
        /*002c*/ 	.word	0x0000000e


	//----- nvinfo : EIATTR_FRAME_SIZE
	.align		4
.L_7:
        /*0030*/ 	.byte	0x04, 0x11
        /*0032*/ 	.short	(.L_9 - .L_8)
	.align		4
.L_8:
        /*0034*/ 	.word	index@(_Z7pw_tanhPfPKfi)
        /*0038*/ 	.word	0x00000000


	//----- nvinfo : EIATTR_REGCOUNT
	.align		4
.L_9:
        /*003c*/ 	.byte	0x04, 0x2f
        /*003e*/ 	.short	(.L_11 - .L_10)
	.align		4
.L_10:
        /*0040*/ 	.word	index@(_Z10pw_sigmoidPfPKfi)
        /*0044*/ 	.word	0x0000000e


	//----- nvinfo : EIATTR_FRAME_SIZE
	.align		4
.L_11:
        /*0048*/ 	.byte	0x04, 0x11
        /*004a*/ 	.short	(.L_13 - .L_12)
	.align		4
.L_12:
        /*004c*/ 	.word	index@($__internal_0_$__cuda_sm20_rcp_rn_f32_slowpath)
        /*0050*/ 	.word	0x00000000


	//----- nvinfo : EIATTR_FRAME_SIZE
	.align		4
.L_13:
        /*0054*/ 	.byte	0x04, 0x11
        /*0056*/ 	.short	(.L_15 - .L_14)
	.align		4
.L_14:
        /*0058*/ 	.word	index@(_Z10pw_sigmoidPfPKfi)
        /*005c*/ 	.word	0x00000000


	//----- nvinfo : EIATTR_REGCOUNT
	.align		4
.L_15:
        /*0060*/ 	.byte	0x04, 0x2f
        /*0062*/ 	.short	(.L_17 - .L_16)
	.align		4
.L_16:
        /*0064*/ 	.word	index@(_Z10pw_vecAdd2PfPKfS1_i)
        /*0068*/ 	.word	0x0000000c


	//----- nvinfo : EIATTR_FRAME_SIZE
	.align		4
.L_17:
        /*006c*/ 	.byte	0x04, 0x11
        /*006e*/ 	.short	(.L_19 - .L_18)
	.align		4
.L_18:
        /*0070*/ 	.word	index@(_Z10pw_vecAdd2PfPKfS1_i)
        /*0074*/ 	.word	0x00000000


	//----- nvinfo : EIATTR_REGCOUNT
	.align		4
.L_19:
        /*0078*/ 	.byte	0x04, 0x2f
        /*007a*/ 	.short	(.L_21 - .L_20)
	.align		4
.L_20:
        /*007c*/ 	.word	index@(_Z10pw_vecAdd3PfPKfS1_S1_i)
        /*0080*/ 	.word	0x0000000e


	//----- nvinfo : EIATTR_FRAME_SIZE
	.align		4
.L_21:
        /*0084*/ 	.byte	0x04, 0x11
        /*0086*/ 	.short	(.L_23 - .L_22)
	.align		4
.L_22:
        /*0088*/ 	.word	index@(_Z10pw_vecAdd3PfPKfS1_S1_i)
        /*008c*/ 	.word	0x00000000


	//----- nvinfo : EIATTR_REGCOUNT
	.align		4
.L_23:
        /*0090*/ 	.byte	0x04, 0x2f
        /*0092*/ 	.short	(.L_25 - .L_24)
	.align		4
.L_24:
        /*0094*/ 	.word	index@(_Z9pw_vecMulPfPKfS1_i)
        /*0098*/ 	.word	0x0000000c


	//----- nvinfo : EIATTR_FRAME_SIZE
	.align		4
.L_25:
        /*009c*/ 	.byte	0x04, 0x11
        /*009e*/ 	.short	(.L_27 - .L_26)
	.align		4
.L_26:
        /*00a0*/ 	.word	index@(_Z9pw_vecMulPfPKfS1_i)
        /*00a4*/ 	.word	0x00000000


	//----- nvinfo : EIATTR_MIN_STACK_SIZE
	.align		4
.L_27:
        /*00a8*/ 	.byte	0x04, 0x12
        /*00aa*/ 	.short	(.L_29 - .L_28)
	.align		4
.L_28:
        /*00ac*/ 	.word	index@(_Z9pw_vecMulPfPKfS1_i)
        /*00b0*/ 	.word	0x00000000


	//----- nvinfo : EIATTR_MIN_STACK_SIZE
	.align		4
.L_29:
        /*00b4*/ 	.byte	0x04, 0x12
        /*00b6*/ 	.short	(.L_31 - .L_30)
	.align		4
.L_30:
        /*00b8*/ 	.word	index@(_Z10pw_vecAdd3PfPKfS1_S1_i)
        /*00bc*/ 	.word	0x00000000


	//----- nvinfo : EIATTR_MIN_STACK_SIZE
	.align		4
.L_31:
        /*00c0*/ 	.byte	0x04, 0x12
        /*00c2*/ 	.short	(.L_33 - .L_32)
	.align		4
.L_32:
        /*00c4*/ 	.word	index@(_Z10pw_vecAdd2PfPKfS1_i)
        /*00c8*/ 	.word	0x00000000


	//----- nvinfo : EIATTR_MIN_STACK_SIZE
	.align		4
.L_33:
        /*00cc*/ 	.byte	0x04, 0x12
        /*00ce*/ 	.short	(.L_35 - .L_34)
	.align		4
.L_34:
        /*00d0*/ 	.word	index@(_Z10pw_sigmoidPfPKfi)
        /*00d4*/ 	.word	0x00000000


	//----- nvinfo : EIATTR_MIN_STACK_SIZE
	.align		4
.L_35:
        /*00d8*/ 	.byte	0x04, 0x12
        /*00da*/ 	.short	(.L_37 - .L_36)
	.align		4
.L_36:
        /*00dc*/ 	.word	index@(_Z7pw_tanhPfPKfi)
        /*00e0*/ 	.word	0x00000000


	//----- nvinfo : EIATTR_MIN_STACK_SIZE
	.align		4
.L_37:
        /*00e4*/ 	.byte	0x04, 0x12
        /*00e6*/ 	.short	(.L_39 - .L_38)
	.align		4
.L_38:
        /*00e8*/ 	.word	index@(_Z20lstm_update_c_kerneliPfPKfS1_S1_S1_S1_S1_S1_S1_S1_S1_)
        /*00ec*/ 	.word	0x00000000
.L_39:


//--------------------- .nv.compat                --------------------------
	.section	.nv.compat,"",@"SHT_CUDA_COMPAT_INFO"
	.align	4
        /*0000*/ 	.byte	0x02, 0x09, 0x00, 0x00, 0x02, 0x02, 0x01, 0x00, 0x02, 0x05, 0x05, 0x00, 0x03, 0x07, 0x01, 0x01
        /*0010*/ 	.byte	0x02, 0x03, 0x00, 0x00, 0x02, 0x06, 0x01, 0x00, 0x04, 0x0b, 0x08, 0x00, 0x01, 0x00, 0x00, 0x00
        /*0020*/ 	.byte	0x00, 0x00, 0x00, 0x00


//--------------------- .nv.info._Z9pw_vecMulPfPKfS1_i --------------------------
	.section	.nv.info._Z9pw_vecMulPfPKfS1_i,"",@"SHT_CUDA_INFO"
	.sectionflags	@""
	.align	4


	//----- nvinfo : EIATTR_CUDA_API_VERSION
	.align		4
        /*0000*/ 	.byte	0x04, 0x37
        /*0002*/ 	.short	(.L_41 - .L_40)
.L_40:
        /*0004*/ 	.word	0x00000082


	//----- nvinfo : EIATTR_KPARAM_INFO
	.align		4
.L_41:
        /*0008*/ 	.byte	0x04, 0x17
        /*000a*/ 	.short	(.L_43 - .L_42)
.L_42:
        /*000c*/ 	.word	0x00000000
        /*0010*/ 	.short	0x0003
        /*0012*/ 	.short	0x0018
        /*0014*/ 	.byte	0x00, 0xf0, 0x11, 0x00


	//----- nvinfo : EIATTR_KPARAM_INFO
	.align		4
.L_43:
        /*0018*/ 	.byte	0x04, 0x17
        /*001a*/ 	.short	(.L_45 - .L_44)
.L_44:
        /*001c*/ 	.word	0x00000000
        /*0020*/ 	.short	0x0002
        /*0022*/ 	.short	0x0010
        /*0024*/ 	.byte	0x00, 0xf5, 0x21, 0x00


	//----- nvinfo : EIATTR_KPARAM_INFO
	.align		4
.L_45:
        /*0028*/ 	.byte	0x04, 0x17
        /*002a*/ 	.short	(.L_47 - .L_46)
.L_46:
        /*002c*/ 	.word	0x00000000
        /*0030*/ 	.short	0x0001
        /*0032*/ 	.short	0x0008
        /*0034*/ 	.byte	0x00, 0xf5, 0x21, 0x00


	//----- nvinfo : EIATTR_KPARAM_INFO
	.align		4
.L_47:
        /*0038*/ 	.byte	0x04, 0x17
        /*003a*/ 	.short	(.L_49 - .L_48)
.L_48:
        /*003c*/ 	.word	0x00000000
        /*0040*/ 	.short	0x0000
        /*0042*/ 	.short	0x0000
        /*0044*/ 	.byte	0x00, 0xf5, 0x21, 0x00


	//----- nvinfo : EIATTR_SPARSE_MMA_MASK
	.align		4
.L_49:
        /*0048*/ 	.byte	0x03, 0x50
        /*004a*/ 	.short	0x0000


	//----- nvinfo : EIATTR_MAXREG_COUNT
	.align		4
        /*004c*/ 	.byte	0x03, 0x1b
        /*004e*/ 	.short	0x00ff


	//----- nvinfo : EIATTR_MERCURY_ISA_VERSION
	.align		4
        /*0050*/ 	.byte	0x03, 0x5f
        /*0052*/ 	.short	0x0101


	//----- nvinfo : EIATTR_VRC_CTA_INIT_COUNT
	.align		4
        /*0054*/ 	.byte	0x02, 0x4a
	.zero		1
	.zero		1


	//----- nvinfo : EIATTR_EXIT_INSTR_OFFSETS
	.align		4
        /*0058*/ 	.byte	0x04, 0x1c
        /*005a*/ 	.short	(.L_51 - .L_50)


	//   ....[0]....
.L_50:
        /*005c*/ 	.word	0x00000070


	//   ....[1]....
        /*0060*/ 	.word	0x00000130


	//----- nvinfo : EIATTR_CBANK_PARAM_SIZE
	.align		4
.L_51:
        /*0064*/ 	.byte	0x03, 0x19
        /*0066*/ 	.short	0x001c


	//----- nvinfo : EIATTR_PARAM_CBANK
	.align		4
        /*0068*/ 	.byte	0x04, 0x0a
        /*006a*/ 	.short	(.L_53 - .L_52)
	.align		4
.L_52:
        /*006c*/ 	.word	index@(.nv.constant0._Z9pw_vecMulPfPKfS1_i)
        /*0070*/ 	.short	0x0380
        /*0072*/ 	.short	0x001c


	//----- nvinfo : EIATTR_SW_WAR
	.align		4
.L_53:
        /*0074*/ 	.byte	0x04, 0x36
        /*0076*/ 	.short	(.L_55 - .L_54)
.L_54:
        /*0078*/ 	.word	0x00000008
.L_55:


//--------------------- .nv.info._Z10pw_vecAdd3PfPKfS1_S1_i --------------------------
	.section	.nv.info._Z10pw_vecAdd3PfPKfS1_S1_i,"",@"SHT_CUDA_INFO"
	.sectionflags	@""
	.align	4


	//----- nvinfo : EIATTR_CUDA_API_VERSION
	.align		4
        /*0000*/ 	.byte	0x04, 0x37
        /*0002*/ 	.short	(.L_57 - .L_56)
.L_56:
        /*0004*/ 	.word	0x00000082


	//----- nvinfo : EIATTR_KPARAM_INFO
	.align		4
.L_57:
        /*0008*/ 	.byte	0x04, 0x17
        /*000a*/ 	.short	(.L_59 - .L_58)
.L_58:
        /*000c*/ 	.word	0x00000000
        /*0010*/ 	.short	0x0004
        /*0012*/ 	.short	0x0020
        /*0014*/ 	.byte	0x00, 0xf0, 0x11, 0x00


	//----- nvinfo : EIATTR_KPARAM_INFO
	.align		4
.L_59:
        /*0018*/ 	.byte	0x04, 0x17
        /*001a*/ 	.short	(.L_61 - .L_60)
.L_60:
        /*001c*/ 	.word	0x00000000
        /*0020*/ 	.short	0x0003
        /*0022*/ 	.short	0x0018
        /*0024*/ 	.byte	0x00, 0xf5, 0x21, 0x00


	//----- nvinfo : EIATTR_KPARAM_INFO
	.align		4
.L_61:
        /*0028*/ 	.byte	0x04, 0x17
        /*002a*/ 	.short	(.L_63 - .L_62)
.L_62:
        /*002c*/ 	.word	0x00000000
        /*0030*/ 	.short	0x0002
        /*0032*/ 	.short	0x0010
        /*0034*/ 	.byte	0x00, 0xf5, 0x21, 0x00


	//----- nvinfo : EIATTR_KPARAM_INFO
	.align		4
.L_63:
        /*0038*/ 	.byte	0x04, 0x17
        /*003a*/ 	.short	(.L_65 - .L_64)
.L_64:
        /*003c*/ 	.word	0x00000000
        /*0040*/ 	.short	0x0001
        /*0042*/ 	.short	0x0008
        /*0044*/ 	.byte	0x00, 0xf5, 0x21, 0x00


	//----- nvinfo : EIATTR_KPARAM_INFO
	.align		4
.L_65:
        /*0048*/ 	.byte	0x04, 0x17
        /*004a*/ 	.short	(.L_67 - .L_66)
.L_66:
        /*004c*/ 	.word	0x00000000
        /*0050*/ 	.short	0x0000
        /*0052*/ 	.short	0x0000
        /*0054*/ 	.byte	0x00, 0xf5, 0x21, 0x00


	//----- nvinfo : EIATTR_SPARSE_MMA_MASK
	.align		4
.L_67:
        /*0058*/ 	.byte	0x03, 0x50
        /*005a*/ 	.short	0x0000


	//----- nvinfo : EIATTR_MAXREG_COUNT
	.align		4
        /*005c*/ 	.byte	0x03, 0x1b
        /*005e*/ 	.short	0x00ff


	//----- nvinfo : EIATTR_MERCURY_ISA_VERSION
	.align		4
        /*0060*/ 	.byte	0x03, 0x5f
        /*0062*/ 	.short	0x0101


	//----- nvinfo : EIATTR_VRC_CTA_INIT_COUNT
	.align		4
        /*0064*/ 	.byte	0x02, 0x4a
	.zero		1
	.zero		1


	//----- nvinfo : EIATTR_EXIT_INSTR_OFFSETS
	.align		4
        /*0068*/ 	.byte	0x04, 0x1c
        /*006a*/ 	.short	(.L_69 - .L_68)


	//   ....[0]....
.L_68:
        /*006c*/ 	.word	0x00000070


	//   ....[1]....
        /*0070*/ 	.word	0x00000170


	//----- nvinfo : EIATTR_CBANK_PARAM_SIZE
	.align		4
.L_69:
        /*0074*/ 	.byte	0x03, 0x19
        /*0076*/ 	.short	0x0024


	//----- nvinfo : EIATTR_PARAM_CBANK
	.align		4
        /*0078*/ 	.byte	0x04, 0x0a
        /*007a*/ 	.short	(.L_71 - .L_70)
	.align		4
.L_70:
        /*007c*/ 	.word	index@(.nv.constant0._Z10pw_vecAdd3PfPKfS1_S1_i)
        /*0080*/ 	.short	0x0380
        /*0082*/ 	.short	0x0024


	//----- nvinfo : EIATTR_SW_WAR
	.align		4
.L_71:
        /*0084*/ 	.byte	0x04, 0x36
        /*0086*/ 	.short	(.L_73 - .L_72)
.L_72:
        /*0088*/ 	.word	0x00000008
.L_73:


//--------------------- .nv.info._Z10pw_vecAdd2PfPKfS1_i --------------------------
	.section	.nv.info._Z10pw_vecAdd2PfPKfS1_i,"",@"SHT_CUDA_INFO"
	.sectionflags	@""
	.align	4


	//----- nvinfo : EIATTR_CUDA_API_VERSION
	.align		4
        /*0000*/ 	.byte	0x04, 0x37
        /*0002*/ 	.short	(.L_75 - .L_74)
.L_74:
        /*0004*/ 	.word	0x00000082


	//----- nvinfo : EIATTR_KPARAM_INFO
	.align		4
.L_75:
        /*0008*/ 	.byte	0x04, 0x17
        /*000a*/ 	.short	(.L_77 - .L_76)
.L_76:
        /*000c*/ 	.word	0x00000000
        /*0010*/ 	.short	0x0003
        /*0012*/ 	.short	0x0018
        /*0014*/ 	.byte	0x00, 0xf0, 0x11, 0x00


	//----- nvinfo : EIATTR_KPARAM_INFO
	.align		4
.L_77:
        /*0018*/ 	.byte	0x04, 0x17
        /*001a*/ 	.short	(.L_79 - .L_78)
.L_78:
        /*001c*/ 	.word	0x00000000
        /*0020*/ 	.short	0x0002
        /*0022*/ 	.short	0x0010
        /*0024*/ 	.byte	0x00, 0xf5, 0x21, 0x00


	//----- nvinfo : EIATTR_KPARAM_INFO
	.align		4
.L_79:
        /*0028*/ 	.byte	0x04, 0x17
        /*002a*/ 	.short	(.L_81 - .L_80)
.L_80:
        /*002c*/ 	.word	0x00000000
        /*0030*/ 	.short	0x0001
        /*0032*/ 	.short	0x0008
        /*0034*/ 	.byte	0x00, 0xf5, 0x21, 0x00


	//----- nvinfo : EIATTR_KPARAM_INFO
	.align		4
.L_81:
        /*0038*/ 	.byte	0x04, 0x17
        /*003a*/ 	.short	(.L_83 - .L_82)
.L_82:
        /*003c*/ 	.word	0x00000000
        /*0040*/ 	.short	0x0000
        /*0042*/ 	.short	0x0000
        /*0044*/ 	.byte	0x00, 0xf5, 0x21, 0x00


	//----- nvinfo : EIATTR_SPARSE_MMA_MASK
	.align		4
.L_83:
        /*0048*/ 	.byte	0x03, 0x50
        /*004a*/ 	.short	0x0000


	//----- nvinfo : EIATTR_MAXREG_COUNT
	.align		4
        /*004c*/ 	.byte	0x03, 0x1b
        /*004e*/ 	.short	0x00ff


	//----- nvinfo : EIATTR_MERCURY_ISA_VERSION
	.align		4
        /*0050*/ 	.byte	0x03, 0x5f
        /*0052*/ 	.short	0x0101


	//----- nvinfo : EIATTR_VRC_CTA_INIT_COUNT
	.align		4
        /*0054*/ 	.byte	0x02, 0x4a
	.zero		1
	.zero		1


	//----- nvinfo : EIATTR_EXIT_INSTR_OFFSETS
	.align		4
        /*0058*/ 	.byte	0x04, 0x1c
        /*005a*/ 	.short	(.L_85 - .L_84)


	//   ....[0]....
.L_84:
        /*005c*/ 	.word	0x00000070


	//   ....[1]....
        /*0060*/ 	.word	0x00000130


	//----- nvinfo : EIATTR_CBANK_PARAM_SIZE
	.align		4
.L_85:
        /*0064*/ 	.byte	0x03, 0x19
        /*0066*/ 	.short	0x001c


	//----- nvinfo : EIATTR_PARAM_CBANK
	.align		4
        /*0068*/ 	.byte	0x04, 0x0a
        /*006a*/ 	.short	(.L_87 - .L_86)
	.align		4
.L_86:
        /*006c*/ 	.word	index@(.nv.constant0._Z10pw_vecAdd2PfPKfS1_i)
        /*0070*/ 	.short	0x0380
        /*0072*/ 	.short	0x001c


	//----- nvinfo : EIATTR_SW_WAR
	.align		4
.L_87:
        /*0074*/ 	.byte	0x04, 0x36
        /*0076*/ 	.short	(.L_89 - .L_88)
.L_88:
        /*0078*/ 	.word	0x00000008
.L_89:


//--------------------- .nv.info._Z10pw_sigmoidPfPKfi --------------------------
	.section	.nv.info._Z10pw_sigmoidPfPKfi,"",@"SHT_CUDA_INFO"
	.sectionflags	@""
	.align	4


	//----- nvinfo : EIATTR_CUDA_API_VERSION
	.align		4
        /*0000*/ 	.byte	0x04, 0x37
        /*0002*/ 	.short	(.L_91 - .L_90)
.L_90:
        /*0004*/ 	.word	0x00000082


	//----- nvinfo : EIATTR_KPARAM_INFO
	.align		4
.L_91:
        /*0008*/ 	.byte	0x04, 0x17
        /*000a*/ 	.short	(.L_93 - .L_92)
.L_92:
        /*000c*/ 	.word	0x00000000
        /*0010*/ 	.short	0x0002
        /*0012*/ 	.short	0x0010
        /*0014*/ 	.byte	0x00, 0xf0, 0x11, 0x00


	//----- nvinfo : EIATTR_KPARAM_INFO
	.align		4
.L_93:
        /*0018*/ 	.byte	0x04, 0x17
        /*001a*/ 	.short	(.L_95 - .L_94)
.L_94:
        /*001c*/ 	.word	0x00000000
        /*0020*/ 	.short	0x0001
        /*0022*/ 	.short	0x0008
        /*0024*/ 	.byte	0x00, 0xf5, 0x21, 0x00


	//----- nvinfo : EIATTR_KPARAM_INFO
	.align		4
.L_95:
        /*0028*/ 	.byte	0x04, 0x17
        /*002a*/ 	.short	(.L_97 - .L_96)
.L_96:
        /*002c*/ 	.word	0x00000000
        /*0030*/ 	.short	0x0000
        /*0032*/ 	.short	0x0000
        /*0034*/ 	.byte	0x00, 0xf5, 0x21, 0x00


	//----- nvinfo : EIATTR_SPARSE_MMA_MASK
	.align		4
.L_97:
        /*0038*/ 	.byte	0x03, 0x50
        /*003a*/ 	.short	0x0000


	//----- nvinfo : EIATTR_MAXREG_COUNT
	.align		4
        /*003c*/ 	.byte	0x03, 0x1b
        /*003e*/ 	.short	0x00ff


	//----- nvinfo : EIATTR_MERCURY_ISA_VERSION
	.align		4
        /*0040*/ 	.byte	0x03, 0x5f
        /*0042*/ 	.short	0x0101


	//----- nvinfo : EIATTR_VRC_CTA_INIT_COUNT
	.align		4
        /*0044*/ 	.byte	0x02, 0x4a
	.zero		1
	.zero		1


	//----- nvinfo : EIATTR_EXIT_INSTR_OFFSETS
	.align		4
        /*0048*/ 	.byte	0x04, 0x1c
        /*004a*/ 	.short	(.L_99 - .L_98)


	//   ....[0]....
.L_98:
        /*004c*/ 	.word	0x00000070


	//   ....[1]....
        /*0050*/ 	.word	0x00000260


	//----- nvinfo : EIATTR_CRS_STACK_SIZE
	.align		4
.L_99:
        /*0054*/ 	.byte	0x04, 0x1e
        /*0056*/ 	.short	(.L_101 - .L_100)
.L_100:
        /*0058*/ 	.word	0x00000000


	//----- nvinfo : EIATTR_CBANK_PARAM_SIZE
	.align		4
.L_101:
        /*005c*/ 	.byte	0x03, 0x19
        /*005e*/ 	.short	0x0014


	//----- nvinfo : EIATTR_PARAM_CBANK
	.align		4
        /*0060*/ 	.byte	0x04, 0x0a
        /*0062*/ 	.short	(.L_103 - .L_102)
	.align		4
.L_102:
        /*0064*/ 	.word	index@(.nv.constant0._Z10pw_sigmoidPfPKfi)
        /*0068*/ 	.short	0x0380
        /*006a*/ 	.short	0x0014


	//----- nvinfo : EIATTR_SW_WAR
	.align		4
.L_103:
        /*006c*/ 	.byte	0x04, 0x36
        /*006e*/ 	.short	(.L_105 - .L_104)
.L_104:
        /*0070*/ 	.word	0x00000008
.L_105:


//--------------------- .nv.info._Z7pw_tanhPfPKfi --------------------------
	.section	.nv.info._Z7pw_tanhPfPKfi,"",@"SHT_CUDA_INFO"
	.sectionflags	@""
	.align	4


	//----- nvinfo : EIATTR_CUDA_API_VERSION
	.align		4
        /*0000*/ 	.byte	0x04, 0x37
        /*0002*/ 	.short	(.L_107 - .L_106)
.L_106:
        /*0004*/ 	.word	0x00000082


	//----- nvinfo : EIATTR_KPARAM_INFO
	.align		4
.L_107:
        /*0008*/ 	.byte	0x04, 0x17
        /*000a*/ 	.short	(.L_109 - .L_108)
.L_108:
        /*000c*/ 	.word	0x00000000
        /*0010*/ 	.short	0x0002
        /*0012*/ 	.short	0x0010
        /*0014*/ 	.byte	0x00, 0xf0, 0x11, 0x00


	//----- nvinfo : EIATTR_KPARAM_INFO
	.align		4
.L_109:
        /*0018*/ 	.byte	0x04, 0x17
        /*001a*/ 	.short	(.L_111 - .L_110)
.L_110:
        /*001c*/ 	.word	0x00000000
        /*0020*/ 	.short	0x0001
        /*0022*/ 	.short	0x0008
        /*0024*/ 	.byte	0x00, 0xf5, 0x21, 0x00


	//----- nvinfo : EIATTR_KPARAM_INFO
	.align		4
.L_111:
        /*0028*/ 	.byte	0x04, 0x17
        /*002a*/ 	.short	(.L_113 - .L_112)
.L_112:
        /*002c*/ 	.word	0x00000000
        /*0030*/ 	.short	0x0000
        /*0032*/ 	.short	0x0000
        /*0034*/ 	.byte	0x00, 0xf5, 0x21, 0x00


	//----- nvinfo : EIATTR_SPARSE_MMA_MASK
	.align		4
.L_113:
        /*0038*/ 	.byte	0x03, 0x50
        /*003a*/ 	.short	0x0000


	//----- nvinfo : EIATTR_MAXREG_COUNT
	.align		4
        /*003c*/ 	.byte	0x03, 0x1b
        /*003e*/ 	.short	0x00ff


	//----- nvinfo : EIATTR_MERCURY_ISA_VERSION
	.align		4
        /*0040*/ 	.byte	0x03, 0x5f
        /*0042*/ 	.short	0x0101


	//----- nvinfo : EIATTR_VRC_CTA_INIT_COUNT
	.align		4
        /*0044*/ 	.byte	0x02, 0x4a
	.zero		1
	.zero		1


	//----- nvinfo : EIATTR_EXIT_INSTR_OFFSETS
	.align		4
        /*0048*/ 	.byte	0x04, 0x1c
        /*004a*/ 	.short	(.L_115 - .L_114)


	//   ....[0]....
.L_114:
        /*004c*/ 	.word	0x00000070


	//   ....[1]....
        /*0050*/ 	.word	0x00000200


	//----- nvinfo : EIATTR_CBANK_PARAM_SIZE
	.align		4
.L_115:
        /*0054*/ 	.byte	0x03, 0x19
        /*0056*/ 	.short	0x0014


	//----- nvinfo : EIATTR_PARAM_CBANK
	.align		4
        /*0058*/ 	.byte	0x04, 0x0a
        /*005a*/ 	.short	(.L_117 - .L_116)
	.align		4
.L_116:
        /*005c*/ 	.word	index@(.nv.constant0._Z7pw_tanhPfPKfi)
        /*0060*/ 	.short	0x0380
        /*0062*/ 	.short	0x0014


	//----- nvinfo : EIATTR_SW_WAR
	.align		4
.L_117:
        /*0064*/ 	.byte	0x04, 0x36
        /*0066*/ 	.short	(.L_119 - .L_118)
.L_118:
        /*0068*/ 	.word	0x00000008
.L_119:


//--------------------- .nv.info._Z20lstm_update_c_kerneliPfPKfS1_S1_S1_S1_S1_S1_S1_S1_S1_ --------------------------
	.section	.nv.info._Z20lstm_update_c_kerneliPfPKfS1_S1_S1_S1_S1_S1_S1_S1_S1_,"",@"SHT_CUDA_INFO"
	.sectionflags	@""
	.align	4


	//----- nvinfo : EIATTR_CUDA_API_VERSION
	.align		4
        /*0000*/ 	.byte	0x04, 0x37
        /*0002*/ 	.short	(.L_121 - .L_120)
.L_120:
        /*0004*/ 	.word	0x00000082


	//----- nvinfo : EIATTR_KPARAM_INFO
	.align		4
.L_121:
        /*0008*/ 	.byte	0x04, 0x17
        /*000a*/ 	.short	(.L_123 - .L_122)
.L_122:
        /*000c*/ 	.word	0x00000000
        /*0010*/ 	.short	0x000b
        /*0012*/ 	.short	0x0058
        /*0014*/ 	.byte	0x00, 0xf5, 0x21, 0x00


	//----- nvinfo : EIATTR_KPARAM_INFO
	.align		4
.L_123:
        /*0018*/ 	.byte	0x04, 0x17
        /*001a*/ 	.short	(.L_125 - .L_124)
.L_124:
        /*001c*/ 	.word	0x00000000
        /*0020*/ 	.short	0x000a
        /*0022*/ 	.short	0x0050
        /*0024*/ 	.byte	0x00, 0xf5, 0x21, 0x00


	//----- nvinfo : EIATTR_KPARAM_INFO
	.align		4
.L_125:
        /*0028*/ 	.byte	0x04, 0x17
        /*002a*/ 	.short	(.L_127 - .L_126)
.L_126:
        /*002c*/ 	.word	0x00000000
        /*0030*/ 	.short	0x0009
        /*0032*/ 	.short	0x0048
        /*0034*/ 	.byte	0x00, 0xf5, 0x21, 0x00


	//----- nvinfo : EIATTR_KPARAM_INFO
	.align		4
.L_127:
        /*0038*/ 	.byte	0x04, 0x17
        /*003a*/ 	.short	(.L_129 - .L_128)
.L_128:
        /*003c*/ 	.word	0x00000000
        /*0040*/ 	.short	0x0008
        /*0042*/ 	.short	0x0040
        /*0044*/ 	.byte	0x00, 0xf5, 0x21, 0x00


	//----- nvinfo : EIATTR_KPARAM_INFO
	.align		4
.L_129:
        /*0048*/ 	.byte	0x04, 0x17
        /*004a*/ 	.short	(.L_131 - .L_130)
.L_130:
        /*004c*/ 	.word	0x00000000
        /*0050*/ 	.short	0x0007
        /*0052*/ 	.short	0x0038
        /*0054*/ 	.byte	0x00, 0xf5, 0x21, 0x00


	//----- nvinfo : EIATTR_KPARAM_INFO
	.align		4
.L_131:
        /*0058*/ 	.byte	0x04, 0x17
        /*005a*/ 	.short	(.L_133 - .L_132)
.L_132:
        /*005c*/ 	.word	0x00000000
        /*0060*/ 	.short	0x0006
        /*0062*/ 	.short	0x0030
        /*0064*/ 	.byte	0x00, 0xf5, 0x21, 0x00


	//----- nvinfo : EIATTR_KPARAM_INFO
	.align		4
.L_133:
        /*0068*/ 	.byte	0x04, 0x17
        /*006a*/ 	.short	(.L_135 - .L_134)
.L_134:
        /*006c*/ 	.word	0x00000000
        /*0070*/ 	.short	0x0005
        /*0072*/ 	.short	0x0028
        /*0074*/ 	.byte	0x00, 0xf5, 0x21, 0x00


	//----- nvinfo : EIATTR_KPARAM_INFO
	.align		4
.L_135:
        /*0078*/ 	.byte	0x04, 0x17
        /*007a*/ 	.short	(.L_137 - .L_136)
.L_136:
        /*007c*/ 	.word	0x00000000
        /*0080*/ 	.short	0x0004
        /*0082*/ 	.short	0x0020
        /*0084*/ 	.byte	0x00, 0xf5, 0x21, 0x00


	//----- nvinfo : EIATTR_KPARAM_INFO
	.align		4
.L_137:
        /*0088*/ 	.byte	0x04, 0x17
        /*008a*/ 	.short	(.L_139 - .L_138)
.L_138:
        /*008c*/ 	.word	0x00000000
        /*0090*/ 	.short	0x0003
        /*0092*/ 	.short	0x0018
        /*0094*/ 	.byte	0x00, 0xf5, 0x21, 0x00


	//----- nvinfo : EIATTR_KPARAM_INFO
	.align		4
.L_139:
        /*0098*/ 	.byte	0x04, 0x17
        /*009a*/ 	.short	(.L_141 - .L_140)
.L_140:
        /*009c*/ 	.word	0x00000000
        /*00a0*/ 	.short	0x0002
        /*00a2*/ 	.short	0x0010
        /*00a4*/ 	.byte	0x00, 0xf5, 0x21, 0x00


	//----- nvinfo : EIATTR_KPARAM_INFO
	.align		4
.L_141:
        /*00a8*/ 	.byte	0x04, 0x17
        /*00aa*/ 	.short	(.L_143 - .L_142)
.L_142:
        /*00ac*/ 	.word	0x00000000
        /*00b0*/ 	.short	0x0001
        /*00b2*/ 	.short	0x0008
        /*00b4*/ 	.byte	0x00, 0xf5, 0x21, 0x00


	//----- nvinfo : EIATTR_KPARAM_INFO
	.align		4
.L_143:
        /*00b8*/ 	.byte	0x04, 0x17
        /*00ba*/ 	.short	(.L_145 - .L_144)
.L_144:
        /*00bc*/ 	.word	0x00000000
        /*00c0*/ 	.short	0x0000
        /*00c2*/ 	.short	0x0000
        /*00c4*/ 	.byte	0x00, 0xf0, 0x11, 0x00


	//----- nvinfo : EIATTR_SPARSE_MMA_MASK
	.align		4
.L_145:
        /*00c8*/ 	.byte	0x03, 0x50
        /*00ca*/ 	.short	0x0000


	//----- nvinfo : EIATTR_MAXREG_COUNT
	.align		4
        /*00cc*/ 	.byte	0x03, 0x1b
        /*00ce*/ 	.short	0x00ff


	//----- nvinfo : EIATTR_MERCURY_ISA_VERSION
	.align		4
        /*00d0*/ 	.byte	0x03, 0x5f
        /*00d2*/ 	.short	0x0101


	//----- nvinfo : EIATTR_VRC_CTA_INIT_COUNT
	.align		4
        /*00d4*/ 	.byte	0x02, 0x4a
	.zero		1
	.zero		1


	//----- nvinfo : EIATTR_EXIT_INSTR_OFFSETS
	.align		4
        /*00d8*/ 	.byte	0x04, 0x1c
        /*00da*/ 	.short	(.L_147 - .L_146)


	//   ....[0]....
.L_146:
        /*00dc*/ 	.word	0x00000070


	//   ....[1]....
        /*00e0*/ 	.word	0x00000720


	//----- nvinfo : EIATTR_CRS_STACK_SIZE
	.align		4
.L_147:
        /*00e4*/ 	.byte	0x04, 0x1e
        /*00e6*/ 	.short	(.L_149 - .L_148)
.L_148:
        /*00e8*/ 	.word	0x00000000


	//----- nvinfo : EIATTR_CBANK_PARAM_SIZE
	.align		4
.L_149:
        /*00ec*/ 	.byte	0x03, 0x19
        /*00ee*/ 	.short	0x0060


	//----- nvinfo : EIATTR_PARAM_CBANK
	.align		4
        /*00f0*/ 	.byte	0x04, 0x0a
        /*00f2*/ 	.short	(.L_151 - .L_150)
	.align		4
.L_150:
        /*00f4*/ 	.word	index@(.nv.constant0._Z20lstm_update_c_kerneliPfPKfS1_S1_S1_S1_S1_S1_S1_S1_S1_)
        /*00f8*/ 	.short	0x0380
        /*00fa*/ 	.short	0x0060


	//----- nvinfo : EIATTR_SW_WAR
	.align		4
.L_151:
        /*00fc*/ 	.byte	0x04, 0x36
        /*00fe*/ 	.short	(.L_153 - .L_152)
.L_152:
        /*0100*/ 	.word	0x00000008
.L_153:


//--------------------- .nv.callgraph             --------------------------
	.section	.nv.callgraph,"",@"SHT_CUDA_CALLGRAPH"
	.align	4
	.sectionentsize	8
	.align		4
        /*0000*/ 	.word	0x00000000
	.align		4
        /*0004*/ 	.word	0xffffffff
	.align		4
        /*0008*/ 	.word	0x00000000
	.align		4
        /*000c*/ 	.word	0xfffffffe
	.align		4
        /*0010*/ 	.word	0x00000000
	.align		4
        /*0014*/ 	.word	0xfffffffd
	.align		4
        /*0018*/ 	.word	0x00000000
	.align		4
        /*001c*/ 	.word	0xfffffffc


//--------------------- .text._Z9pw_vecMulPfPKfS1_i --------------------------
	.section	.text._Z9pw_vecMulPfPKfS1_i,"ax",@progbits
	.align	128
        .global         _Z9pw_vecMulPfPKfS1_i
        .type           _Z9pw_vecMulPfPKfS1_i,@function
        .size           _Z9pw_vecMulPfPKfS1_i,(.L_x_25 - _Z9pw_vecMulPfPKfS1_i)
        .other          _Z9pw_vecMulPfPKfS1_i,@"STO_CUDA_ENTRY STV_DEFAULT"
_Z9pw_vecMulPfPKfS1_i:
.text._Z9pw_vecMulPfPKfS1_i:
[----:B------:R-:W-:Y:S01]  /*0000*/  LDC R1, c[0x0][0x37c] ;  /* 0x0000df00ff017b82 */ /* 0x000fe20000000800 */
[----:B------:R-:W0:Y:S07]  /*0010*/  S2R R0, SR_TID.X ;  /* 0x0000000000007919 */ /* 0x000e2e0000002100 */
[----:B------:R-:W0:Y:S01]  /*0020*/  S2UR UR4, SR_CTAID.X ;  /* 0x00000000000479c3 */ /* 0x000e220000002500 */
[----:B------:R-:W1:Y:S07]  /*0030*/  LDCU UR5, c[0x0][0x398] ;  /* 0x00007300ff0577ac */ /* 0x000e6e0008000800 */
[----:B------:R-:W0:Y:S02]  /*0040*/  LDC R9, c[0x0][0x360] ;  /* 0x0000d800ff097b82 */ /* 0x000e240000000800 */
[----:B0-----:R-:W-:-:S05]  /*0050*/  IMAD R9, R9, UR4, R0 ;  /* 0x0000000409097c24 */ /* 0x001fca000f8e0200 */
[----:B-1----:R-:W-:-:S13]  /*0060*/  ISETP.GE.AND P0, PT, R9, UR5, PT ;  /* 0x0000000509007c0c */ /* 0x002fda000bf06270 */
[----:B------:R-:W-:Y:S05]  /*0070*/  @P0 EXIT ;  /* 0x000000000000094d */ /* 0x000fea0003800000 */
[----:B------:R-:W0:Y:S01]  /*0080*/  LDC.64 R2, c[0x0][0x388] ;  /* 0x0000e200ff027b82 */ /* 0x000e220000000a00 */
[----:B------:R-:W1:Y:S07]  /*0090*/  LDCU.64 UR4, c[0x0][0x358] ;  /* 0x00006b00ff0477ac */ /* 0x000e6e0008000a00 */
[----:B------:R-:W2:Y:S08]  /*00a0*/  LDC.64 R4, c[0x0][0x390] ;  /* 0x0000e400ff047b82 */ /* 0x000eb00000000a00 */
[----:B------:R-:W3:Y:S01]  /*00b0*/  LDC.64 R6, c[0x0][0x380] ;  /* 0x0000e000ff067b82 */ /* 0x000ee20000000a00 */
[----:B0-----:R-:W-:-:S06]  /*00c0*/  IMAD.WIDE R2, R9, 0x4, R2 ;  /* 0x0000000409027825 */ /* 0x001fcc00078e0202 */
[----:B-1----:R-:W4:Y:S01]  /*00d0*/  LDG.E R2, desc[UR4][R2.64] ;  /* 0x0000000402027981 */ /* 0x002f22000c1e1900 */
[----:B--2---:R-:W-:-:S06]  /*00e0*/  IMAD.WIDE R4, R9, 0x4, R4 ;  /* 0x0000000409047825 */ /* 0x004fcc00078e0204 */
[----:B------:R-:W4:Y:S01]  /*00f0*/  LDG.E R5, desc[UR4][R4.64] ;  /* 0x0000000404057981 */ /* 0x000f22000c1e1900 */
[----:B---3--:R-:W-:-:S04]  /*0100*/  IMAD.WIDE R6, R9, 0x4, R6 ;  /* 0x0000000409067825 */ /* 0x008fc800078e0206 */
[----:B----4-:R-:W-:-:S05]  /*0110*/  FMUL R9, R2, R5 ;  /* 0x0000000502097220 */ /* 0x010fca0000400000 */
[----:B------:R-:W-:Y:S01]  /*0120*/  STG.E desc[UR4][R6.64], R9 ;  /* 0x0000000906007986 */ /* 0x000fe2000c101904 */
[----:B------:R-:W-:Y:S05]  /*0130*/  EXIT ;  /* 0x000000000000794d */ /* 0x000fea0003800000 */
.L_x_0:
[----:B------:R-:W-:-:S00]  /*0140*/  BRA `(.L_x_0) ;  /* 0xfffffffc00fc7947 */ /* 0x000fc0000383ffff */
[----:B------:R-:W-:-:S00]  /*0150*/  NOP ;  /* 0x0000000000007918 */ /* 0x000fc00000000000 */
        /* <DEDUP_REMOVED lines=10> */
.L_x_25:


//--------------------- .text._Z10pw_vecAdd3PfPKfS1_S1_i --------------------------
	.section	.text._Z10pw_vecAdd3PfPKfS1_S1_i,"ax",@progbits
	.align	128
        .global         _Z10pw_vecAdd3PfPKfS1_S1_i
        .type           _Z10pw_vecAdd3PfPKfS1_S1_i,@function
        .size           _Z10pw_vecAdd3PfPKfS1_S1_i,(.L_x_26 - _Z10pw_vecAdd3PfPKfS1_S1_i)
        .other          _Z10pw_vecAdd3PfPKfS1_S1_i,@"STO_CUDA_ENTRY STV_DEFAULT"
_Z10pw_vecAdd3PfPKfS1_S1_i:
.text._Z10pw_vecAdd3PfPKfS1_S1_i:
        /* <DEDUP_REMOVED lines=12> */
[----:B0-----:R-:W-:-:S07]  /*00c0*/  IMAD.WIDE R2, R11, 0x4, R2 ;  /* 0x000000040b027825 */ /* 0x001fce00078e0202 */
[----:B------:R-:W0:Y:S01]  /*00d0*/  LDC.64 R8, c[0x0][0x380] ;  /* 0x0000e000ff087b82 */ /* 0x000e220000000a00 */
[----:B-1----:R-:W4:Y:S01]  /*00e0*/  LDG.E R2, desc[UR4][R2.64] ;  /* 0x0000000402027981 */ /* 0x002f22000c1e1900 */
[----:B--2---:R-:W-:-:S06]  /*00f0*/  IMAD.WIDE R4, R11, 0x4, R4 ;  /* 0x000000040b047825 */ /* 0x004fcc00078e0204 */
[----:B------:R-:W4:Y:S01]  /*0100*/  LDG.E R5, desc[UR4][R4.64] ;  /* 0x0000000404057981 */ /* 0x000f22000c1e1900 */
[----:B---3--:R-:W-:-:S06]  /*0110*/  IMAD.WIDE R6, R11, 0x4, R6 ;  /* 0x000000040b067825 */ /* 0x008fcc00078e0206 */
[----:B------:R-:W2:Y:S01]  /*0120*/  LDG.E R7, desc[UR4][R6.64] ;  /* 0x0000000406077981 */ /* 0x000ea2000c1e1900 */
[----:B0-----:R-:W-:-:S04]  /*0130*/  IMAD.WIDE R8, R11, 0x4, R8 ;  /* 0x000000040b087825 */ /* 0x001fc800078e0208 */
[----:B----4-:R-:W-:-:S04]  /*0140*/  FADD R0, R2, R5 ;  /* 0x0000000502007221 */ /* 0x010fc80000000000 */
[----:B--2---:R-:W-:-:S05]  /*0150*/  FADD R11, R0, R7 ;  /* 0x00000007000b7221 */ /* 0x004fca0000000000 */
[----:B------:R-:W-:Y:S01]  /*0160*/  STG.E desc[UR4][R8.64], R11 ;  /* 0x0000000b08007986 */ /* 0x000fe2000c101904 */
[----:B------:R-:W-:Y:S05]  /*0170*/  EXIT ;  /* 0x000000000000794d */ /* 0x000fea0003800000 */
.L_x_1:
        /* <DEDUP_REMOVED lines=16> */
.L_x_26:


//--------------------- .text._Z10pw_vecAdd2PfPKfS1_i --------------------------
	.section	.text._Z10pw_vecAdd2PfPKfS1_i,"ax",@progbits
	.align	128
        .global         _Z10pw_vecAdd2PfPKfS1_i
        .type           _Z10pw_vecAdd2PfPKfS1_i,@function
        .size           _Z10pw_vecAdd2PfPKfS1_i,(.L_x_27 - _Z10pw_vecAdd2PfPKfS1_i)
        .other          _Z10pw_vecAdd2PfPKfS1_i,@"STO_CUDA_ENTRY STV_DEFAULT"
_Z10pw_vecAdd2PfPKfS1_i:
.text._Z10pw_vecAdd2PfPKfS1_i:
        /* <DEDUP_REMOVED lines=17> */
[----:B----4-:R-:W-:-:S05]  /*0110*/  FADD R9, R2, R5 ;  /* 0x0000000502097221 */ /* 0x010fca0000000000 */
[----:B------:R-:W-:Y:S01]  /*0120*/  STG.E desc[UR4][R6.64], R9 ;  /* 0x0000000906007986 */ /* 0x000fe2000c101904 */
[----:B------:R-:W-:Y:S05]  /*0130*/  EXIT ;  /* 0x000000000000794d */ /* 0x000fea0003800000 */
.L_x_2:
        /* <DEDUP_REMOVED lines=12> */
.L_x_27:


//--------------------- .text._Z10pw_sigmoidPfPKfi --------------------------
	.section	.text._Z10pw_sigmoidPfPKfi,"ax",@progbits
	.align	128
        .global         _Z10pw_sigmoidPfPKfi
        .type           _Z10pw_sigmoidPfPKfi,@function
        .size           _Z10pw_sigmoidPfPKfi,(.L_x_23 - _Z10pw_sigmoidPfPKfi)
        .other          _Z10pw_sigmoidPfPKfi,@"STO_CUDA_ENTRY STV_DEFAULT"
_Z10pw_sigmoidPfPKfi:
.text._Z10pw_sigmoidPfPKfi:
        /* <DEDUP_REMOVED lines=9> */
[----:B------:R-:W1:Y:S01]  /*0090*/  LDCU.64 UR4, c[0x0][0x358] ;  /* 0x00006b00ff0477ac */ /* 0x000e620008000a00 */
[----:B0-----:R-:W-:-:S06]  /*00a0*/  IMAD.WIDE R4, R3, 0x4, R4 ;  /* 0x0000000403047825 */ /* 0x001fcc00078e0204 */
[----:B-1----:R-:W2:Y:S01]  /*00b0*/  LDG.E R4, desc[UR4][R4.64] ;  /* 0x0000000404047981 */ /* 0x002ea2000c1e1900 */
[----:B------:R-:W-:Y:S01]  /*00c0*/  IMAD.MOV.U32 R7, RZ, RZ, 0x3bbb989d ;  /* 0x3bbb989dff077424 */ /* 0x000fe200078e00ff */
[----:B------:R-:W-:Y:S01]  /*00d0*/  BSSY.RECONVERGENT B0, `(.L_x_3) ;  /* 0x0000015000007945 */ /* 0x000fe20003800200 */
[----:B------:R-:W-:Y:S02]  /*00e0*/  IMAD.MOV.U32 R9, RZ, RZ, 0x437c0000 ;  /* 0x437c0000ff097424 */ /* 0x000fe400078e00ff */
[----:B--2---:R-:W-:-:S04]  /*00f0*/  FFMA.SAT R0, R4, -R7, 0.5 ;  /* 0x3f00000004007423 */ /* 0x004fc80000002807 */
[----:B------:R-:W-:-:S04]  /*0100*/  FFMA.RM R0, R0, R9, 12582913 ;  /* 0x4b40000100007423 */ /* 0x000fc80000004009 */
[C---:B------:R-:W-:Y:S01]  /*0110*/  FADD R7, R0.reuse, -12583039 ;  /* 0xcb40007f00077421 */ /* 0x040fe20000000000 */
[----:B------:R-:W-:-:S03]  /*0120*/  SHF.L.U32 R0, R0, 0x17, RZ ;  /* 0x0000001700007819 */ /* 0x000fc600000006ff */
[----:B------:R-:W-:-:S04]  /*0130*/  FFMA R7, R4, -1.4426950216293334961, -R7 ;  /* 0xbfb8aa3b04077823 */ /* 0x000fc80000000807 */
[----:B------:R-:W-:-:S06]  /*0140*/  FFMA R7, R4, -1.925963033500011079e-08, R7 ;  /* 0xb2a5706004077823 */ /* 0x000fcc0000000007 */
[----:B------:R-:W0:Y:S02]  /*0150*/  MUFU.EX2 R7, R7 ;  /* 0x0000000700077308 */ /* 0x000e240000000800 */
[----:B0-----:R-:W-:-:S04]  /*0160*/  FFMA R0, R0, R7, 1 ;  /* 0x3f80000000007423 */ /* 0x001fc80000000007 */
[----:B------:R-:W-:-:S05]  /*0170*/  VIADD R2, R0, 0x1800000 ;  /* 0x0180000000027836 */ /* 0x000fca0000000000 */
[----:B------:R-:W-:-:S04]  /*0180*/  LOP3.LUT R2, R2, 0x7f800000, RZ, 0xc0, !PT ;  /* 0x7f80000002027812 */ /* 0x000fc800078ec0ff */
[----:B------:R-:W-:-:S13]  /*0190*/  ISETP.GT.U32.AND P0, PT, R2, 0x1ffffff, PT ;  /* 0x01ffffff0200780c */ /* 0x000fda0003f04070 */
[----:B------:R-:W-:Y:S05]  /*01a0*/  @P0 BRA `(.L_x_4) ;  /* 0x00000000000c0947 */ /* 0x000fea0003800000 */
[----:B------:R-:W-:-:S07]  /*01b0*/  MOV R4, 0x1d0 ;  /* 0x000001d000047802 */ /* 0x000fce0000000f00 */
[----:B------:R-:W-:Y:S05]  /*01c0*/  CALL.REL.NOINC `($__internal_0_$__cuda_sm20_rcp_rn_f32_slowpath) ;  /* 0x0000000000287944 */ /* 0x000fea0003c00000 */
[----:B------:R-:W-:Y:S05]  /*01d0*/  BRA `(.L_x_5) ;  /* 0x0000000000107947 */ /* 0x000fea0003800000 */
.L_x_4:
[----:B------:R-:W0:Y:S02]  /*01e0*/  MUFU.RCP R7, R0 ;  /* 0x0000000000077308 */ /* 0x000e240000001000 */
[----:B0-----:R-:W-:-:S04]  /*01f0*/  FFMA R2, R0, R7, -1 ;  /* 0xbf80000000027423 */ /* 0x001fc80000000007 */
[----:B------:R-:W-:-:S04]  /*0200*/  FADD.FTZ R2, -R2, -RZ ;  /* 0x800000ff02027221 */ /* 0x000fc80000010100 */
[----:B------:R-:W-:-:S07]  /*0210*/  FFMA R7, R7, R2, R7 ;  /* 0x0000000207077223 */ /* 0x000fce0000000007 */
.L_x_5:
[----:B------:R-:W-:Y:S05]  /*0220*/  BSYNC.RECONVERGENT B0 ;  /* 0x0000000000007941 */ /* 0x000fea0003800200 */
.L_x_3:
[----:B------:R-:W0:Y:S02]  /*0230*/  LDC.64 R4, c[0x0][0x380] ;  /* 0x0000e000ff047b82 */ /* 0x000e240000000a00 */
[----:B0-----:R-:W-:-:S05]  /*0240*/  IMAD.WIDE R2, R3, 0x4, R4 ;  /* 0x0000000403027825 */ /* 0x001fca00078e0204 */
[----:B------:R-:W-:Y:S01]  /*0250*/  STG.E desc[UR4][R2.64], R7 ;  /* 0x0000000702007986 */ /* 0x000fe2000c101904 */
[----:B------:R-:W-:Y:S05]  /*0260*/  EXIT ;  /* 0x000000000000794d */ /* 0x000fea0003800000 */
        .weak           $__internal_0_$__cuda_sm20_rcp_rn_f32_slowpath
        .type           $__internal_0_$__cuda_sm20_rcp_rn_f32_slowpath,@function
        .size           $__internal_0_$__cuda_sm20_rcp_rn_f32_slowpath,(.L_x_23 - $__internal_0_$__cuda_sm20_rcp_rn_f32_slowpath)
$__internal_0_$__cuda_sm20_rcp_rn_f32_slowpath:
[----:B------:R-:W-:Y:S01]  /*0270*/  IMAD.SHL.U32 R2, R0, 0x2, RZ ;  /* 0x0000000200027824 */ /* 0x000fe200078e00ff */
[----:B------:R-:W-:Y:S04]  /*0280*/  BSSY.RECONVERGENT B1, `(.L_x_6) ;  /* 0x0000030000017945 */ /* 0x000fe80003800200 */
[----:B------:R-:W-:-:S04]  /*0290*/  SHF.R.U32.HI R2, RZ, 0x18, R2 ;  /* 0x00000018ff027819 */ /* 0x000fc80000011602 */
[----:B------:R-:W-:-:S13]  /*02a0*/  ISETP.NE.U32.AND P0, PT, R2, RZ, PT ;  /* 0x000000ff0200720c */ /* 0x000fda0003f05070 */
[----:B------:R-:W-:Y:S05]  /*02b0*/  @P0 BRA `(.L_x_7) ;  /* 0x0000000000280947 */ /* 0x000fea0003800000 */
[----:B------:R-:W-:-:S04]  /*02c0*/  SHF.L.U32 R2, R0, 0x1, RZ ;  /* 0x0000000100027819 */ /* 0x000fc800000006ff */
[----:B------:R-:W-:-:S13]  /*02d0*/  ISETP.NE.AND P0, PT, R2, RZ, PT ;  /* 0x000000ff0200720c */ /* 0x000fda0003f05270 */
[----:B------:R-:W-:Y:S01]  /*02e0*/  @P0 FFMA R6, R0, 1.84467440737095516160e+19, RZ ;  /* 0x5f80000000060823 */ /* 0x000fe200000000ff */
[----:B------:R-:W-:Y:S08]  /*02f0*/  @!P0 MUFU.RCP R5, R0 ;  /* 0x0000000000058308 */ /* 0x000ff00000001000 */
[----:B------:R-:W0:Y:S02]  /*0300*/  @P0 MUFU.RCP R7, R6 ;  /* 0x0000000600070308 */ /* 0x000e240000001000 */
[----:B0-----:R-:W-:-:S04]  /*0310*/  @P0 FFMA R2, R6, R7, -1 ;  /* 0xbf80000006020423 */ /* 0x001fc80000000007 */
[----:B------:R-:W-:-:S04]  /*0320*/  @P0 FADD.FTZ R2, -R2, -RZ ;  /* 0x800000ff02020221 */ /* 0x000fc80000010100 */
[----:B------:R-:W-:-:S04]  /*0330*/  @P0 FFMA R2, R7, R2, R7 ;  /* 0x0000000207020223 */ /* 0x000fc80000000007 */
[----:B------:R-:W-:Y:S01]  /*0340*/  @P0 FFMA R5, R2, 1.84467440737095516160e+19, RZ ;  /* 0x5f80000002050823 */ /* 0x000fe200000000ff */
[----:B------:R-:W-:Y:S06]  /*0350*/  BRA `(.L_x_8) ;  /* 0x0000000000887947 */ /* 0x000fec0003800000 */
.L_x_7:
[----:B------:R-:W-:-:S05]  /*0360*/  VIADD R5, R2, 0xffffff03 ;  /* 0xffffff0302057836 */ /* 0x000fca0000000000 */
[----:B------:R-:W-:-:S13]  /*0370*/  ISETP.GT.U32.AND P0, PT, R5, 0x1, PT ;  /* 0x000000010500780c */ /* 0x000fda0003f04070 */
[----:B------:R-:W-:Y:S05]  /*0380*/  @P0 BRA `(.L_x_9) ;  /* 0x0000000000780947 */ /* 0x000fea0003800000 */
[----:B------:R-:W-:Y:S01]  /*0390*/  LOP3.LUT R6, R0, 0x7fffff, RZ, 0xc0, !PT ;  /* 0x007fffff00067812 */ /* 0x000fe200078ec0ff */
[----:B------:R-:W-:-:S03]  /*03a0*/  IMAD.MOV.U32 R10, RZ, RZ, 0x3 ;  /* 0x00000003ff0a7424 */ /* 0x000fc600078e00ff */
[----:B------:R-:W-:Y:S02]  /*03b0*/  LOP3.LUT R6, R6, 0x3f800000, RZ, 0xfc, !PT ;  /* 0x3f80000006067812 */ /* 0x000fe400078efcff */
[----:B------:R-:W-:Y:S02]  /*03c0*/  SHF.L.U32 R11, R10, R5, RZ ;  /* 0x000000050a0b7219 */ /* 0x000fe400000006ff */
[----:B------:R-:W0:Y:S02]  /*03d0*/  MUFU.RCP R7, R6 ;  /* 0x0000000600077308 */ /* 0x000e240000001000 */
[----:B0-----:R-:W-:-:S04]  /*03e0*/  FFMA R8, R6, R7, -1 ;  /* 0xbf80000006087423 */ /* 0x001fc80000000007 */
[----:B------:R-:W-:-:S04]  /*03f0*/  FADD.FTZ R8, -R8, -RZ ;  /* 0x800000ff08087221 */ /* 0x000fc80000010100 */
[CCC-:B------:R-:W-:Y:S01]  /*0400*/  FFMA.RM R9, R7.reuse, R8.reuse, R7.reuse ;  /* 0x0000000807097223 */ /* 0x1c0fe20000004007 */
[----:B------:R-:W-:-:S04]  /*0410*/  FFMA.RP R8, R7, R8, R7 ;  /* 0x0000000807087223 */ /* 0x000fc80000008007 */
[C---:B------:R-:W-:Y:S02]  /*0420*/  LOP3.LUT R7, R9.reuse, 0x7fffff, RZ, 0xc0, !PT ;  /* 0x007fffff09077812 */ /* 0x040fe400078ec0ff */
[----:B------:R-:W-:Y:S02]  /*0430*/  FSETP.NEU.FTZ.AND P0, PT, R9, R8, PT ;  /* 0x000000080900720b */ /* 0x000fe40003f1d000 */
[----:B------:R-:W-:Y:S02]  /*0440*/  LOP3.LUT R8, R7, 0x800000, RZ, 0xfc, !PT ;  /* 0x0080000007087812 */ /* 0x000fe400078efcff */
[----:B------:R-:W-:Y:S02]  /*0450*/  SEL R7, RZ, 0xffffffff, !P0 ;  /* 0xffffffffff077807 */ /* 0x000fe40004000000 */
[----:B------:R-:W-:Y:S02]  /*0460*/  LOP3.LUT R6, R11, R8, RZ, 0xc0, !PT ;  /* 0x000000080b067212 */ /* 0x000fe400078ec0ff */
[----:B------:R-:W-:-:S02]  /*0470*/  IADD3 R7, PT, PT, -R7, RZ, RZ ;  /* 0x000000ff07077210 */ /* 0x000fc40007ffe1ff */
[-C--:B------:R-:W-:Y:S02]  /*0480*/  SHF.R.U32.HI R6, RZ, R5.reuse, R6 ;  /* 0x00000005ff067219 */ /* 0x080fe40000011606 */
[----:B------:R-:W-:Y:S02]  /*0490*/  LOP3.LUT P1, RZ, R7, R5, R8, 0xf8, !PT ;  /* 0x0000000507ff7212 */ /* 0x000fe4000782f808 */
[C---:B------:R-:W-:Y:S02]  /*04a0*/  LOP3.LUT P0, RZ, R6.reuse, 0x1, RZ, 0xc0, !PT ;  /* 0x0000000106ff7812 */ /* 0x040fe4000780c0ff */
[----:B------:R-:W-:-:S04]  /*04b0*/  LOP3.LUT P2, RZ, R6, 0x2, RZ, 0xc0, !PT ;  /* 0x0000000206ff7812 */ /* 0x000fc8000784c0ff */
[----:B------:R-:W-:Y:S02]  /*04c0*/  PLOP3.LUT P0, PT, P0, P1, P2, 0xe0, 0x0 ;  /* 0x000000000000781c */ /* 0x000fe40000703c20 */
[----:B------:R-:W-:Y:S02]  /*04d0*/  LOP3.LUT P1, RZ, R0, 0x7fffff, RZ, 0xc0, !PT ;  /* 0x007fffff00ff7812 */ /* 0x000fe4000782c0ff */
[----:B------:R-:W-:-:S05]  /*04e0*/  SEL R5, RZ, 0x1, !P0 ;  /* 0x00000001ff057807 */ /* 0x000fca0004000000 */
[----:B------:R-:W-:-:S05]  /*04f0*/  IMAD.MOV R5, RZ, RZ, -R5 ;  /* 0x000000ffff057224 */ /* 0x000fca00078e0a05 */
[----:B------:R-:W-:Y:S02]  /*0500*/  ISETP.GE.AND P0, PT, R5, RZ, PT ;  /* 0x000000ff0500720c */ /* 0x000fe40003f06270 */
[----:B------:R-:W-:-:S04]  /*0510*/  IADD3 R5, PT, PT, R2, -0xfc, RZ ;  /* 0xffffff0402057810 */ /* 0x000fc80007ffe0ff */
[----:B------:R-:W-:-:S07]  /*0520*/  SHF.R.U32.HI R5, RZ, R5, R8 ;  /* 0x00000005ff057219 */ /* 0x000fce0000011608 */
[----:B------:R-:W-:-:S05]  /*0530*/  @!P0 VIADD R5, R5, 0x1 ;  /* 0x0000000105058836 */ /* 0x000fca0000000000 */
[----:B------:R-:W-:-:S04]  /*0540*/  @!P1 SHF.L.U32 R5, R5, 0x1, RZ ;  /* 0x0000000105059819 */ /* 0x000fc800000006ff */
[----:B------:R-:W-:Y:S01]  /*0550*/  LOP3.LUT R5, R5, 0x80000000, R0, 0xf8, !PT ;  /* 0x8000000005057812 */ /* 0x000fe200078ef800 */
[----:B------:R-:W-:Y:S06]  /*0560*/  BRA `(.L_x_8) ;  /* 0x0000000000047947 */ /* 0x000fec0003800000 */
.L_x_9:
[----:B------:R0:W1:Y:S02]  /*0570*/  MUFU.RCP R5, R0 ;  /* 0x0000000000057308 */ /* 0x0000640000001000 */
.L_x_8:
[----:B------:R-:W-:Y:S05]  /*0580*/  BSYNC.RECONVERGENT B1 ;  /* 0x0000000000017941 */ /* 0x000fea0003800200 */
.L_x_6:
[----:B-1----:R-:W-:Y:S02]  /*0590*/  IMAD.MOV.U32 R7, RZ, RZ, R5 ;  /* 0x000000ffff077224 */ /* 0x002fe400078e0005 */
[----:B------:R-:W-:-:S04]  /*05a0*/  HFMA2 R5, -RZ, RZ, 0, 0 ;  /* 0x00000000ff057431 */ /* 0x000fc800000001ff */
[----:B0-----:R-:W-:Y:S05]  /*05b0*/  RET.REL.NODEC R4 `(_Z10pw_sigmoidPfPKfi) ;  /* 0xfffffff804907950 */ /* 0x001fea0003c3ffff */
.L_x_10:
        /* <DEDUP_REMOVED lines=12> */
.L_x_23:


//--------------------- .text._Z7pw_tanhPfPKfi    --------------------------
	.section	.text._Z7pw_tanhPfPKfi,"ax",@progbits
	.align	128
        .global         _Z7pw_tanhPfPKfi
        .type           _Z7pw_tanhPfPKfi,@function
        .size           _Z7pw_tanhPfPKfi,(.L_x_29 - _Z7pw_tanhPfPKfi)
        .other          _Z7pw_tanhPfPKfi,@"STO_CUDA_ENTRY STV_DEFAULT"
_Z7pw_tanhPfPKfi:
.text._Z7pw_tanhPfPKfi:
        /* <DEDUP_REMOVED lines=10> */
[----:B------:R-:W2:Y:S01]  /*00a0*/  LDC.64 R4, c[0x0][0x380] ;  /* 0x0000e000ff047b82 */ /* 0x000ea20000000a00 */
[----:B0-----:R-:W-:-:S05]  /*00b0*/  IMAD.WIDE R2, R7, 0x4, R2 ;  /* 0x0000000407027825 */ /* 0x001fca00078e0202 */
[----:B-1----:R2:W3:Y:S01]  /*00c0*/  LDG.E R6, desc[UR4][R2.64] ;  /* 0x0000000402067981 */ /* 0x0024e2000c1e1900 */
[----:B------:R-:W-:Y:S01]  /*00d0*/  MOV R10, 0x3c80f082 ;  /* 0x3c80f082000a7802 */ /* 0x000fe20000000f00 */
[----:B------:R-:W-:Y:S02]  /*00e0*/  HFMA2 R9, -RZ, RZ, 1.875, 0 ;  /* 0x3f800000ff097431 */ /* 0x000fe400000001ff */
[----:B--2---:R-:W-:-:S04]  /*00f0*/  IMAD.WIDE R2, R7, 0x4, R4 ;  /* 0x0000000407027825 */ /* 0x004fc800078e0204 */
[C---:B---3--:R-:W-:Y:S01]  /*0100*/  FMUL R0, |R6|.reuse, 2.8853900432586669922 ;  /* 0x4038aa3b06007820 */ /* 0x048fe20000400200 */
[C---:B------:R-:W-:Y:S01]  /*0110*/  FMUL R11, R6.reuse, R6 ;  /* 0x00000006060b7220 */ /* 0x040fe20000400000 */
[C---:B------:R-:W-:Y:S02]  /*0120*/  FSETP.GE.AND P1, PT, |R6|.reuse, 0.60000002384185791016, PT ;  /* 0x3f19999a0600780b */ /* 0x040fe40003f26200 */
[----:B------:R-:W-:Y:S01]  /*0130*/  FSETP.GE.AND P0, PT, |R6|, 9.010913848876953125, PT ;  /* 0x41102cb40600780b */ /* 0x000fe20003f06200 */
[C---:B------:R-:W-:Y:S01]  /*0140*/  FFMA R10, R11.reuse, R10, -0.052303962409496307373 ;  /* 0xbd563cae0b0a7423 */ /* 0x040fe2000000000a */
[----:B------:R-:W0:Y:S02]  /*0150*/  MUFU.EX2 R0, R0 ;  /* 0x0000000000007308 */ /* 0x000e240000000800 */
[----:B0-----:R-:W-:Y:S01]  /*0160*/  FADD R8, R0, 1 ;  /* 0x3f80000000087421 */ /* 0x001fe20000000000 */
[----:B------:R-:W-:-:S04]  /*0170*/  FFMA R0, R11, R10, 0.1331529766321182251 ;  /* 0x3e0859410b007423 */ /* 0x000fc8000000000a */
[C---:B------:R-:W-:Y:S01]  /*0180*/  FFMA R0, R11.reuse, R0, -0.33332768082618713379 ;  /* 0xbeaaa9ed0b007423 */ /* 0x040fe20000000000 */
[----:B------:R-:W0:Y:S03]  /*0190*/  MUFU.RCP R8, R8 ;  /* 0x0000000800087308 */ /* 0x000e260000001000 */
[----:B------:R-:W-:Y:S01]  /*01a0*/  FFMA R11, R11, R0, RZ ;  /* 0x000000000b0b7223 */ /* 0x000fe200000000ff */
[----:B0-----:R-:W-:-:S05]  /*01b0*/  FFMA R9, R8, -2, R9 ;  /* 0xc000000008097823 */ /* 0x001fca0000000009 */
[----:B------:R-:W-:-:S04]  /*01c0*/  FSEL R9, R9, 1, !P0 ;  /* 0x3f80000009097808 */ /* 0x000fc80004000000 */
[--C-:B------:R-:W-:Y:S01]  /*01d0*/  LOP3.LUT R9, R9, 0x80000000, R6.reuse, 0xb8, !PT ;  /* 0x8000000009097812 */ /* 0x100fe200078eb806 */
[----:B------:R-:W-:-:S05]  /*01e0*/  @!P1 FFMA R9, R6, R11, R6 ;  /* 0x0000000b06099223 */ /* 0x000fca0000000006 */
[----:B------:R-:W-:Y:S01]  /*01f0*/  STG.E desc[UR4][R2.64], R9 ;  /* 0x0000000902007986 */ /* 0x000fe2000c101904 */
[----:B------:R-:W-:Y:S05]  /*0200*/  EXIT ;  /* 0x000000000000794d */ /* 0x000fea0003800000 */
.L_x_11:
        /* <DEDUP_REMOVED lines=15> */
.L_x_29:


//--------------------- .text._Z20lstm_update_c_kerneliPfPKfS1_S1_S1_S1_S1_S1_S1_S1_S1_ --------------------------
	.section	.text._Z20lstm_update_c_kerneliPfPKfS1_S1_S1_S1_S1_S1_S1_S1_S1_,"ax",@progbits
	.align	128
        .global         _Z20lstm_update_c_kerneliPfPKfS1_S1_S1_S1_S1_S1_S1_S1_S1_
        .type           _Z20lstm_update_c_kerneliPfPKfS1_S1_S1_S1_S1_S1_S1_S1_S1_,@function
        .size           _Z20lstm_update_c_kerneliPfPKfS1_S1_S1_S1_S1_S1_S1_S1_S1_,(.L_x_24 - _Z20lstm_update_c_kerneliPfPKfS1_S1_S1_S1_S1_S1_S1_S1_S1_)
        .other          _Z20lstm_update_c_kerneliPfPKfS1_S1_S1_S1_S1_S1_S1_S1_S1_,@"STO_CUDA_ENTRY STV_DEFAULT"
_Z20lstm_update_c_kerneliPfPKfS1_S1_S1_S1_S1_S1_S1_S1_S1_:
.text._Z20lstm_update_c_kerneliPfPKfS1_S1_S1_S1_S1_S1_S1_S1_S1_:
        /* <DEDUP_REMOVED lines=16> */
[----:B---3--:R-:W-:-:S06]  /*0100*/  IMAD.WIDE R8, R3, 0x4, R8 ;  /* 0x0000000403087825 */ /* 0x008fcc00078e0208 */
[----:B------:R-:W2:Y:S01]  /*0110*/  LDG.E R9, desc[UR4][R8.64] ;  /* 0x0000000408097981 */ /* 0x000ea2000c1e1900 */
[----:B------:R-:W-:Y:S01]  /*0120*/  HFMA2 R11, -RZ, RZ, 0.96630859375, -0.0022525787353515625 ;  /* 0x3bbb989dff0b7431 */ /* 0x000fe200000001ff */
[----:B------:R-:W-:Y:S01]  /*0130*/  MOV R13, 0x437c0000 ;  /* 0x437c0000000d7802 */ /* 0x000fe20000000f00 */
[----:B------:R-:W-:Y:S01]  /*0140*/  BSSY.RECONVERGENT B0, `(.L_x_12) ;  /* 0x0000017000007945 */ /* 0x000fe20003800200 */
[----:B----4-:R-:W-:-:S04]  /*0150*/  FADD R0, R4, R7 ;  /* 0x0000000704007221 */ /* 0x010fc80000000000 */
[----:B--2---:R-:W-:-:S04]  /*0160*/  FADD R0, R0, R9 ;  /* 0x0000000900007221 */ /* 0x004fc80000000000 */
[----:B------:R-:W-:-:S04]  /*0170*/  FFMA.SAT R2, R0, -R11, 0.5 ;  /* 0x3f00000000027423 */ /* 0x000fc8000000280b */
[----:B------:R-:W-:-:S04]  /*0180*/  FFMA.RM R2, R2, R13, 12582913 ;  /* 0x4b40000102027423 */ /* 0x000fc8000000400d */
[----:B------:R-:W-:-:S04]  /*0190*/  FADD R11, R2, -12583039 ;  /* 0xcb40007f020b7421 */ /* 0x000fc80000000000 */
[----:B------:R-:W-:-:S04]  /*01a0*/  FFMA R11, R0, -1.4426950216293334961, -R11 ;  /* 0xbfb8aa3b000b7823 */ /* 0x000fc8000000080b */
[----:B------:R-:W-:-:S06]  /*01b0*/  FFMA R11, R0, -1.925963033500011079e-08, R11 ;  /* 0xb2a57060000b7823 */ /* 0x000fcc000000000b */
[----:B------:R-:W0:Y:S01]  /*01c0*/  MUFU.EX2 R11, R11 ;  /* 0x0000000b000b7308 */ /* 0x000e220000000800 */
[----:B------:R-:W-:-:S05]  /*01d0*/  SHF.L.U32 R2, R2, 0x17, RZ ;  /* 0x0000001702027819 */ /* 0x000fca00000006ff */
[----:B0-----:R-:W-:-:S05]  /*01e0*/  FFMA R0, R2, R11, 1 ;  /* 0x3f80000002007423 */ /* 0x001fca000000000b */
[----:B------:R-:W-:-:S04]  /*01f0*/  IADD3 R2, PT, PT, R0, 0x1800000, RZ ;  /* 0x0180000000027810 */ /* 0x000fc80007ffe0ff */
[----:B------:R-:W-:-:S04]  /*0200*/  LOP3.LUT R2, R2, 0x7f800000, RZ, 0xc0, !PT ;  /* 0x7f80000002027812 */ /* 0x000fc800078ec0ff */
[----:B------:R-:W-:-:S13]  /*0210*/  ISETP.GT.U32.AND P0, PT, R2, 0x1ffffff, PT ;  /* 0x01ffffff0200780c */ /* 0x000fda0003f04070 */
[----:B------:R-:W-:Y:S05]  /*0220*/  @P0 BRA `(.L_x_13) ;  /* 0x0000000000100947 */ /* 0x000fea0003800000 */
[----:B------:R-:W-:-:S07]  /*0230*/  MOV R6, 0x250 ;  /* 0x0000025000067802 */ /* 0x000fce0000000f00 */
[----:B------:R-:W-:Y:S05]  /*0240*/  CALL.REL.NOINC `($__internal_1_$__cuda_sm20_rcp_rn_f32_slowpath) ;  /* 0x0000000400387944 */ /* 0x000fea0003c00000 */
[----:B------:R-:W-:Y:S01]  /*0250*/  MOV R4, R2 ;  /* 0x0000000200047202 */ /* 0x000fe20000000f00 */
[----:B------:R-:W-:Y:S06]  /*0260*/  BRA `(.L_x_14) ;  /* 0x0000000000107947 */ /* 0x000fec0003800000 */
.L_x_13:
[----:B------:R-:W0:Y:S02]  /*0270*/  MUFU.RCP R5, R0 ;  /* 0x0000000000057308 */ /* 0x000e240000001000 */
[----:B0-----:R-:W-:-:S04]  /*0280*/  FFMA R2, R0, R5, -1 ;  /* 0xbf80000000027423 */ /* 0x001fc80000000005 */
[----:B------:R-:W-:-:S04]  /*0290*/  FADD.FTZ R2, -R2, -RZ ;  /* 0x800000ff02027221 */ /* 0x000fc80000010100 */
[----:B------:R-:W-:-:S07]  /*02a0*/  FFMA R4, R5, R2, R5 ;  /* 0x0000000205047223 */ /* 0x000fce0000000005 */
.L_x_14:
[----:B------:R-:W-:Y:S05]  /*02b0*/  BSYNC.RECONVERGENT B0 ;  /* 0x0000000000007941 */ /* 0x000fea0003800200 */
.L_x_12:
[----:B------:R-:W0:Y:S08]  /*02c0*/  LDC.64 R8, c[0x0][0x3a0] ;  /* 0x0000e800ff087b82 */ /* 0x000e300000000a00 */
[----:B------:R-:W1:Y:S08]  /*02d0*/  LDC.64 R10, c[0x0][0x3b8] ;  /* 0x0000ee00ff0a7b82 */ /* 0x000e700000000a00 */
[----:B------:R-:W2:Y:S01]  /*02e0*/  LDC.64 R12, c[0x0][0x3d0] ;  /* 0x0000f400ff0c7b82 */ /* 0x000ea20000000a00 */
[----:B0-----:R-:W-:-:S07]  /*02f0*/  IMAD.WIDE R8, R3, 0x4, R8 ;  /* 0x0000000403087825 */ /* 0x001fce00078e0208 */
[----:B------:R-:W0:Y:S01]  /*0300*/  LDC.64 R6, c[0x0][0x390] ;  /* 0x0000e400ff067b82 */ /* 0x000e220000000a00 */
[----:B------:R-:W3:Y:S01]  /*0310*/  LDG.E R8, desc[UR4][R8.64] ;  /* 0x0000000408087981 */ /* 0x000ee2000c1e1900 */
[----:B-1----:R-:W-:-:S06]  /*0320*/  IMAD.WIDE R10, R3, 0x4, R10 ;  /* 0x00000004030a7825 */ /* 0x002fcc00078e020a */
[----:B------:R-:W3:Y:S01]  /*0330*/  LDG.E R11, desc[UR4][R10.64] ;  /* 0x000000040a0b7981 */ /* 0x000ee2000c1e1900 */
[----:B--2---:R-:W-:-:S06]  /*0340*/  IMAD.WIDE R12, R3, 0x4, R12 ;  /* 0x00000004030c7825 */ /* 0x004fcc00078e020c */
[----:B------:R-:W2:Y:S01]  /*0350*/  LDG.E R13, desc[UR4][R12.64] ;  /* 0x000000040c0d7981 */ /* 0x000ea2000c1e1900 */
[----:B0-----:R-:W-:-:S05]  /*0360*/  IMAD.WIDE R6, R3, 0x4, R6 ;  /* 0x0000000403067825 */ /* 0x001fca00078e0206 */
[----:B------:R0:W5:Y:S01]  /*0370*/  LDG.E R5, desc[UR4][R6.64] ;  /* 0x0000000406057981 */ /* 0x000162000c1e1900 */
[----:B------:R-:W-:Y:S01]  /*0380*/  HFMA2 R15, -RZ, RZ, 0.96630859375, -0.0022525787353515625 ;  /* 0x3bbb989dff0f7431 */ /* 0x000fe200000001ff */
[----:B------:R-:W-:Y:S01]  /*0390*/  MOV R17, 0x437c0000 ;  /* 0x437c000000117802 */ /* 0x000fe20000000f00 */
[----:B------:R-:W-:Y:S01]  /*03a0*/  BSSY.RECONVERGENT B0, `(.L_x_15) ;  /* 0x0000016000007945 */ /* 0x000fe20003800200 */
[----:B---3--:R-:W-:-:S04]  /*03b0*/  FADD R0, R8, R11 ;  /* 0x0000000b08007221 */ /* 0x008fc80000000000 */
[----:B--2---:R-:W-:-:S04]  /*03c0*/  FADD R0, R0, R13 ;  /* 0x0000000d00007221 */ /* 0x004fc80000000000 */
[----:B------:R-:W-:-:S04]  /*03d0*/  FFMA.SAT R2, R0, -R15, 0.5 ;  /* 0x3f00000000027423 */ /* 0x000fc8000000280f */
[----:B------:R-:W-:-:S04]  /*03e0*/  FFMA.RM R2, R2, R17, 12582913 ;  /* 0x4b40000102027423 */ /* 0x000fc80000004011 */
[----:B------:R-:W-:-:S04]  /*03f0*/  FADD R9, R2, -12583039 ;  /* 0xcb40007f02097421 */ /* 0x000fc80000000000 */
[----:B------:R-:W-:-:S04]  /*0400*/  FFMA R9, R0, -1.4426950216293334961, -R9 ;  /* 0xbfb8aa3b00097823 */ /* 0x000fc80000000809 */
[----:B------:R-:W-:-:S06]  /*0410*/  FFMA R9, R0, -1.925963033500011079e-08, R9 ;  /* 0xb2a5706000097823 */ /* 0x000fcc0000000009 */
[----:B------:R-:W1:Y:S01]  /*0420*/  MUFU.EX2 R9, R9 ;  /* 0x0000000900097308 */ /* 0x000e620000000800 */
[----:B------:R-:W-:-:S05]  /*0430*/  SHF.L.U32 R2, R2, 0x17, RZ ;  /* 0x0000001702027819 */ /* 0x000fca00000006ff */
[----:B-1----:R-:W-:-:S05]  /*0440*/  FFMA R0, R2, R9, 1 ;  /* 0x3f80000002007423 */ /* 0x002fca0000000009 */
[----:B------:R-:W-:-:S04]  /*0450*/  IADD3 R2, PT, PT, R0, 0x1800000, RZ ;  /* 0x0180000000027810 */ /* 0x000fc80007ffe0ff */
[----:B------:R-:W-:-:S04]  /*0460*/  LOP3.LUT R2, R2, 0x7f800000, RZ, 0xc0, !PT ;  /* 0x7f80000002027812 */ /* 0x000fc800078ec0ff */
[----:B------:R-:W-:-:S13]  /*0470*/  ISETP.GT.U32.AND P0, PT, R2, 0x1ffffff, PT ;  /* 0x01ffffff0200780c */ /* 0x000fda0003f04070 */
[----:B0-----:R-:W-:Y:S05]  /*0480*/  @P0 BRA `(.L_x_16) ;  /* 0x00000000000c0947 */ /* 0x001fea0003800000 */
[----:B------:R-:W-:-:S07]  /*0490*/  MOV R6, 0x4b0 ;  /* 0x000004b000067802 */ /* 0x000fce0000000f00 */
[----:B-----5:R-:W-:Y:S05]  /*04a0*/  CALL.REL.NOINC `($__internal_1_$__cuda_sm20_rcp_rn_f32_slowpath) ;  /* 0x0000000000a07944 */ /* 0x020fea0003c00000 */
[----:B------:R-:W-:Y:S05]  /*04b0*/  BRA `(.L_x_17) ;  /* 0x0000000000107947 */ /* 0x000fea0003800000 */
.L_x_16:
[----:B------:R-:W0:Y:S02]  /*04c0*/  MUFU.RCP R7, R0 ;  /* 0x0000000000077308 */ /* 0x000e240000001000 */
[----:B0-----:R-:W-:-:S04]  /*04d0*/  FFMA R2, R0, R7, -1 ;  /* 0xbf80000000027423 */ /* 0x001fc80000000007 */
[----:B------:R-:W-:-:S04]  /*04e0*/  FADD.FTZ R2, -R2, -RZ ;  /* 0x800000ff02027221 */ /* 0x000fc80000010100 */
[----:B------:R-:W-:-:S07]  /*04f0*/  FFMA R2, R7, R2, R7 ;  /* 0x0000000207027223 */ /* 0x000fce0000000007 */
.L_x_17:
[----:B------:R-:W-:Y:S05]  /*0500*/  BSYNC.RECONVERGENT B0 ;  /* 0x0000000000007941 */ /* 0x000fea0003800200 */
.L_x_15:
[----:B------:R-:W0:Y:S08]  /*0510*/  LDC.64 R6, c[0x0][0x3a8] ;  /* 0x0000ea00ff067b82 */ /* 0x000e300000000a00 */
[----:B------:R-:W1:Y:S08]  /*0520*/  LDC.64 R8, c[0x0][0x3c0] ;  /* 0x0000f000ff087b82 */ /* 0x000e700000000a00 */
[----:B------:R-:W2:Y:S01]  /*0530*/  LDC.64 R10, c[0x0][0x3d8] ;  /* 0x0000f600ff0a7b82 */ /* 0x000ea20000000a00 */
[----:B0-----:R-:W-:-:S06]  /*0540*/  IMAD.WIDE R6, R3, 0x4, R6 ;  /* 0x0000000403067825 */ /* 0x001fcc00078e0206 */
[----:B------:R-:W3:Y:S01]  /*0550*/  LDG.E R6, desc[UR4][R6.64] ;  /* 0x0000000406067981 */ /* 0x000ee2000c1e1900 */
[----:B-1----:R-:W-:-:S06]  /*0560*/  IMAD.WIDE R8, R3, 0x4, R8 ;  /* 0x0000000403087825 */ /* 0x002fcc00078e0208 */
[----:B------:R-:W3:Y:S01]  /*0570*/  LDG.E R9, desc[UR4][R8.64] ;  /* 0x0000000408097981 */ /* 0x000ee2000c1e1900 */
[----:B--2---:R-:W-:-:S06]  /*0580*/  IMAD.WIDE R10, R3, 0x4, R10 ;  /* 0x00000004030a7825 */ /* 0x004fcc00078e020a */
[----:B------:R-:W2:Y:S01]  /*0590*/  LDG.E R11, desc[UR4][R10.64] ;  /* 0x000000040a0b7981 */ /* 0x000ea2000c1e1900 */
[----:B------:R-:W-:Y:S01]  /*05a0*/  MOV R16, 0x3c80f082 ;  /* 0x3c80f08200107802 */ /* 0x000fe20000000f00 */
[----:B------:R-:W-:Y:S02]  /*05b0*/  HFMA2 R14, -RZ, RZ, 1.875, 0 ;  /* 0x3f800000ff0e7431 */ /* 0x000fe400000001ff */
[----:B---3--:R-:W-:Y:S02]  /*05c0*/  FADD R0, R6, R9 ;  /* 0x0000000906007221 */ /* 0x008fe40000000000 */
[----:B------:R-:W0:Y:S02]  /*05d0*/  LDC.64 R6, c[0x0][0x388] ;  /* 0x0000e200ff067b82 */ /* 0x000e240000000a00 */
[----:B--2---:R-:W-:-:S04]  /*05e0*/  FADD R12, R0, R11 ;  /* 0x0000000b000c7221 */ /* 0x004fc80000000000 */
[----:B------:R-:W-:-:S06]  /*05f0*/  FMUL R0, |R12|, 2.8853900432586669922 ;  /* 0x4038aa3b0c007820 */ /* 0x000fcc0000400200 */
[----:B------:R-:W1:Y:S01]  /*0600*/  MUFU.EX2 R0, R0 ;  /* 0x0000000000007308 */ /* 0x000e620000000800 */
[----:B------:R-:W-:Y:S01]  /*0610*/  FMUL R15, R12, R12 ;  /* 0x0000000c0c0f7220 */ /* 0x000fe20000400000 */
[----:B-1----:R-:W-:-:S06]  /*0620*/  FADD R13, R0, 1 ;  /* 0x3f800000000d7421 */ /* 0x002fcc0000000000 */
[----:B------:R-:W1:Y:S01]  /*0630*/  MUFU.RCP R13, R13 ;  /* 0x0000000d000d7308 */ /* 0x000e620000001000 */
[----:B------:R-:W-:Y:S01]  /*0640*/  FFMA R10, R15, R16, -0.052303962409496307373 ;  /* 0xbd563cae0f0a7423 */ /* 0x000fe20000000010 */
[----:B------:R-:W-:-:S03]  /*0650*/  FSETP.GE.AND P1, PT, |R12|, 0.60000002384185791016, PT ;  /* 0x3f19999a0c00780b */ /* 0x000fc60003f26200 */
[----:B------:R-:W-:Y:S01]  /*0660*/  FFMA R0, R15, R10, 0.1331529766321182251 ;  /* 0x3e0859410f007423 */ /* 0x000fe2000000000a */
[----:B------:R-:W-:-:S03]  /*0670*/  FSETP.GE.AND P0, PT, |R12|, 9.010913848876953125, PT ;  /* 0x41102cb40c00780b */ /* 0x000fc60003f06200 */
[----:B------:R-:W-:Y:S01]  /*0680*/  FFMA R0, R15, R0, -0.33332768082618713379 ;  /* 0xbeaaa9ed0f007423 */ /* 0x000fe20000000000 */
[----:B-1----:R-:W-:-:S03]  /*0690*/  FFMA R8, R13, -2, R14 ;  /* 0xc00000000d087823 */ /* 0x002fc6000000000e */
[----:B------:R-:W-:Y:S02]  /*06a0*/  FFMA R15, R15, R0, RZ ;  /* 0x000000000f0f7223 */ /* 0x000fe400000000ff */
[----:B------:R-:W-:-:S04]  /*06b0*/  FSEL R9, R8, 1, !P0 ;  /* 0x3f80000008097808 */ /* 0x000fc80004000000 */
[--C-:B------:R-:W-:Y:S01]  /*06c0*/  LOP3.LUT R9, R9, 0x80000000, R12.reuse, 0xb8, !PT ;  /* 0x8000000009097812 */ /* 0x100fe200078eb80c */
[----:B------:R-:W-:-:S04]  /*06d0*/  @!P1 FFMA R9, R12, R15, R12 ;  /* 0x0000000f0c099223 */ /* 0x000fc8000000000c */
[----:B------:R-:W-:Y:S01]  /*06e0*/  FMUL R2, R9, R2 ;  /* 0x0000000209027220 */ /* 0x000fe20000400000 */
[----:B0-----:R-:W-:-:S04]  /*06f0*/  IMAD.WIDE R6, R3, 0x4, R6 ;  /* 0x0000000403067825 */ /* 0x001fc800078e0206 */
[----:B-----5:R-:W-:-:S05]  /*0700*/  FFMA R5, R5, R4, R2 ;  /* 0x0000000405057223 */ /* 0x020fca0000000002 */
[----:B------:R-:W-:Y:S01]  /*0710*/  STG.E desc[UR4][R6.64], R5 ;  /* 0x0000000506007986 */ /* 0x000fe2000c101904 */
[----:B------:R-:W-:Y:S05]  /*0720*/  EXIT ;  /* 0x000000000000794d */ /* 0x000fea0003800000 */
        .weak           $__internal_1_$__cuda_sm20_rcp_rn_f32_slowpath
        .type           $__internal_1_$__cuda_sm20_rcp_rn_f32_slowpath,@function
        .size           $__internal_1_$__cuda_sm20_rcp_rn_f32_slowpath,(.L_x_24 - $__internal_1_$__cuda_sm20_rcp_rn_f32_slowpath)
$__internal_1_$__cuda_sm20_rcp_rn_f32_slowpath:
[----:B------:R-:W-:Y:S01]  /*0730*/  SHF.L.U32 R2, R0, 0x1, RZ ;  /* 0x0000000100027819 */ /* 0x000fe200000006ff */
[----:B------:R-:W-:Y:S03]  /*0740*/  BSSY.RECONVERGENT B1, `(.L_x_18) ;  /* 0x0000030000017945 */ /* 0x000fe60003800200 */
        /* <DEDUP_REMOVED lines=13> */
.L_x_19:
[----:B------:R-:W-:-:S04]  /*0820*/  IADD3 R13, PT, PT, R11, -0xfd, RZ ;  /* 0xffffff030b0d7810 */ /* 0x000fc80007ffe0ff */
[----:B------:R-:W-:-:S13]  /*0830*/  ISETP.GT.U32.AND P0, PT, R13, 0x1, PT ;  /* 0x000000010d00780c */ /* 0x000fda0003f04070 */
[----:B------:R-:W-:Y:S05]  /*0840*/  @P0 BRA `(.L_x_21) ;  /* 0x0000000000780947 */ /* 0x000fea0003800000 */
[----:B------:R-:W-:Y:S01]  /*0850*/  LOP3.LUT R2, R0, 0x7fffff, RZ, 0xc0, !PT ;  /* 0x007fffff00027812 */ /* 0x000fe200078ec0ff */
[----:B------:R-:W-:-:S03]  /*0860*/  HFMA2 R10, -RZ, RZ, 0, 1.78813934326171875e-07 ;  /* 0x00000003ff0a7431 */ /* 0x000fc600000001ff */
[----:B------:R-:W-:-:S04]  /*0870*/  LOP3.LUT R2, R2, 0x3f800000, RZ, 0xfc, !PT ;  /* 0x3f80000002027812 */ /* 0x000fc800078efcff */
[----:B------:R-:W0:Y:S01]  /*0880*/  MUFU.RCP R7, R2 ;  /* 0x0000000200077308 */ /* 0x000e220000001000 */
[----:B------:R-:W-:Y:S01]  /*0890*/  SHF.L.U32 R10, R10, R13, RZ ;  /* 0x0000000d0a0a7219 */ /* 0x000fe200000006ff */
        /* <DEDUP_REMOVED lines=16> */
[----:B------:R-:W-:-:S04]  /*09a0*/  SEL R2, RZ, 0x1, !P0 ;  /* 0x00000001ff027807 */ /* 0x000fc80004000000 */
[----:B------:R-:W-:-:S04]  /*09b0*/  IADD3 R2, PT, PT, -R2, RZ, RZ ;  /* 0x000000ff02027210 */ /* 0x000fc80007ffe1ff */
[----:B------:R-:W-:Y:S02]  /*09c0*/  ISETP.GE.AND P0, PT, R2, RZ, PT ;  /* 0x000000ff0200720c */ /* 0x000fe40003f06270 */
[----:B------:R-:W-:-:S04]  /*09d0*/  IADD3 R2, PT, PT, R11, -0xfc, RZ ;  /* 0xffffff040b027810 */ /* 0x000fc80007ffe0ff */
[----:B------:R-:W-:-:S07]  /*09e0*/  SHF.R.U32.HI R7, RZ, R2, R7 ;  /* 0x00000002ff077219 */ /* 0x000fce0000011607 */
[----:B------:R-:W-:-:S04]  /*09f0*/  @!P0 IADD3 R7, PT, PT, R7, 0x1, RZ ;  /* 0x0000000107078810 */ /* 0x000fc80007ffe0ff */
[----:B------:R-:W-:-:S04]  /*0a00*/  @!P1 SHF.L.U32 R7, R7, 0x1, RZ ;  /* 0x0000000107079819 */ /* 0x000fc800000006ff */
[----:B------:R-:W-:Y:S01]  /*0a10*/  LOP3.LUT R7, R7, 0x80000000, R0, 0xf8, !PT ;  /* 0x8000000007077812 */ /* 0x000fe200078ef800 */
[----:B------:R-:W-:Y:S06]  /*0a20*/  BRA `(.L_x_20) ;  /* 0x0000000000047947 */ /* 0x000fec0003800000 */
.L_x_21:
[----:B------:R0:W1:Y:S02]  /*0a30*/  MUFU.RCP R7, R0 ;  /* 0x0000000000077308 */ /* 0x0000640000001000 */
.L_x_20:
[----:B------:R-:W-:Y:S05]  /*0a40*/  BSYNC.RECONVERGENT B1 ;  /* 0x0000000000017941 */ /* 0x000fea0003800200 */
.L_x_18:
[----:B-1----:R-:W-:Y:S01]  /*0a50*/  MOV R2, R7 ;  /* 0x0000000700027202 */ /* 0x002fe20000000f00 */
[----:B------:R-:W-:-:S04]  /*0a60*/  HFMA2 R7, -RZ, RZ, 0, 0 ;  /* 0x00000000ff077431 */ /* 0x000fc800000001ff */
[----:B0-----:R-:W-:Y:S05]  /*0a70*/  RET.REL.NODEC R6 `(_Z20lstm_update_c_kerneliPfPKfS1_S1_S1_S1_S1_S1_S1_S1_S1_) ;  /* 0xfffffff406607950 */ /* 0x001fea0003c3ffff */
.L_x_22:
        /* <DEDUP_REMOVED lines=16> */
.L_x_24:


//--------------------- .nv.shared.reserved.0     --------------------------
	.section	.nv.shared.reserved.0,"aw",@nobits
	.weak		__nv_reservedSMEM_offset_0_alias
	.size		__nv_reservedSMEM_offset_0_alias, 0, 64
	.other		__nv_reservedSMEM_offset_0_alias,@"STO_CUDA_RESERVED_SHARED STV_DEFAULT"
__nv_reservedSMEM_offset_0_alias:
	.zero		0
	.zero		64


//--------------------- .nv.constant0._Z9pw_vecMulPfPKfS1_i --------------------------
	.section	.nv.constant0._Z9pw_vecMulPfPKfS1_i,"a",@progbits
	.sectionflags	@""
	.align	4
.nv.constant0._Z9pw_vecMulPfPKfS1_i:
	.zero		924


//--------------------- .nv.constant0._Z10pw_vecAdd3PfPKfS1_S1_i --------------------------
	.section	.nv.constant0._Z10pw_vecAdd3PfPKfS1_S1_i,"a",@progbits
	.sectionflags	@""
	.align	4
.nv.constant0._Z10pw_vecAdd3PfPKfS1_S1_i:
	.zero		932


//--------------------- .nv.constant0._Z10pw_vecAdd2PfPKfS1_i --------------------------
	.section	.nv.constant0._Z10pw_vecAdd2PfPKfS1_i,"a",@progbits
	.sectionflags	@""
	.align	4
.nv.constant0._Z10pw_vecAdd2PfPKfS1_i:
	.zero		924


//--------------------- .nv.constant0._Z10pw_sigmoidPfPKfi --------------------------
	.section	.nv.constant0._Z10pw_sigmoidPfPKfi,"a",@progbits
	.sectionflags	@""
	.align	4
.nv.constant0._Z10pw_sigmoidPfPKfi:
	.zero		916


//--------------------- .nv.constant0._Z7pw_tanhPfPKfi --------------------------
	.section	.nv.constant0._Z7pw_tanhPfPKfi,"a",@progbits
	.sectionflags	@""
	.align	4
.nv.constant0._Z7pw_tanhPfPKfi:
	.zero		916


//--------------------- .nv.constant0._Z20lstm_update_c_kerneliPfPKfS1_S1_S1_S1_S1_S1_S1_S1_S1_ --------------------------
	.section	.nv.constant0._Z20lstm_update_c_kerneliPfPKfS1_S1_S1_S1_S1_S1_S1_S1_S1_,"a",@progbits
	.sectionflags	@""
	.align	4
.nv.constant0._Z20lstm_update_c_kerneliPfPKfS1_S1_S1_S1_S1_S1_S1_S1_S1_:
	.zero		992


//--------------------- SYMBOLS --------------------------

	.type		.nv.reservedSmem.offset0,@object
	.size		.nv.reservedSmem.offset0,0x4
